	.target	sm_90a

	.elftype	@"ET_EXEC"


//--------------------- .note.nv.tkinfo           --------------------------
	.section	.note.nv.tkinfo,"",@"SHT_NOTE"
	.sectionflags	@"SHF_NOTE_NV_TKINFO"
	.tkinfo
        /*0018*/ 	.word	0x00000002
        /*0030*/ 	.string	""
        /*0030*/ 	.string	"ptxas"
        /*0030*/ 	.string	"Cuda compilation tools, release 13.0, V13.0.88"
        /*0030*/ 	.string	"Build cuda_13.0.r13.0/compiler.36424714_0"
        /*0030*/ 	.string	"-v  -suppress-debug-info  -lineinfo  -arch sm_90a "



//--------------------- .note.nv.cuinfo           --------------------------
	.section	.note.nv.cuinfo,"",@"SHT_NOTE"
	.sectionflags	@"SHF_NOTE_NV_CUINFO"
        /*0018*/ 	.short	0x0002
        /*001a*/ 	.short	0x005a
        /*001c*/ 	.short	0x0082
	.zero		2


//--------------------- .nv.info                  --------------------------
	.section	.nv.info,"",@"SHT_CUDA_INFO"
	.align	4


	//----- nvinfo : EIATTR_REGCOUNT
	.align		4
        /*0000*/ 	.byte	0x04, 0x2f
        /*0002*/ 	.short	(.L_1 - .L_0)
	.align		4
.L_0:
        /*0004*/ 	.word	index@(gluon_wgmma)
        /*0008*/ 	.word	0x0000009a


	//----- nvinfo : EIATTR_FRAME_SIZE
	.align		4
.L_1:
        /*000c*/ 	.byte	0x04, 0x11
        /*000e*/ 	.short	(.L_3 - .L_2)
	.align		4
.L_2:
        /*0010*/ 	.word	index@(gluon_wgmma)
        /*0014*/ 	.word	0x00000000


	//----- nvinfo : EIATTR_MIN_STACK_SIZE
	.align		4
.L_3:
        /*0018*/ 	.byte	0x04, 0x12
        /*001a*/ 	.short	(.L_5 - .L_4)
	.align		4
.L_4:
        /*001c*/ 	.word	index@(gluon_wgmma)
        /*0020*/ 	.word	0x00000000
.L_5:


//--------------------- .nv.compat                --------------------------
	.section	.nv.compat,"",@"SHT_CUDA_COMPAT_INFO"
	.align	4
        /*0000*/ 	.byte	0x02, 0x09, 0x01, 0x00, 0x02, 0x02, 0x04, 0x00, 0x02, 0x05, 0x05, 0x00, 0x03, 0x07, 0x01, 0x01
        /*0010*/ 	.byte	0x02, 0x03, 0x03, 0x00, 0x02, 0x06, 0x01, 0x00, 0x04, 0x0b, 0x08, 0x00, 0x00, 0x00, 0x00, 0x00
        /*0020*/ 	.byte	0x00, 0x00, 0x00, 0x00


//--------------------- .nv.info.gluon_wgmma      --------------------------
	.section	.nv.info.gluon_wgmma,"",@"SHT_CUDA_INFO"
	.sectionflags	@""
	.align	4


	//----- nvinfo : EIATTR_CUDA_API_VERSION
	.align		4
        /*0000*/ 	.byte	0x04, 0x37
        /*0002*/ 	.short	(.L_7 - .L_6)
.L_6:
        /*0004*/ 	.word	0x00000082


	//----- nvinfo : EIATTR_KPARAM_INFO
	.align		4
.L_7:
        /*0008*/ 	.byte	0x04, 0x17
        /*000a*/ 	.short	(.L_9 - .L_8)
.L_8:
        /*000c*/ 	.word	0x00000000
        /*0010*/ 	.short	0x000a
        /*0012*/ 	.short	0x0048
        /*0014*/ 	.byte	0x00, 0xf4, 0x21, 0x00


	//----- nvinfo : EIATTR_KPARAM_INFO
	.align		4
.L_9:
        /*0018*/ 	.byte	0x04, 0x17
        /*001a*/ 	.short	(.L_11 - .L_10)
.L_10:
        /*001c*/ 	.word	0x00000000
        /*0020*/ 	.short	0x0009
        /*0022*/ 	.short	0x0040
        /*0024*/ 	.byte	0x00, 0xf4, 0x21, 0x00


	//----- nvinfo : EIATTR_KPARAM_INFO
	.align		4
.L_11:
        /*0028*/ 	.byte	0x04, 0x17
        /*002a*/ 	.short	(.L_13 - .L_12)
.L_12:
        /*002c*/ 	.word	0x00000000
        /*0030*/ 	.short	0x0008
        /*0032*/ 	.short	0x0038
        /*0034*/ 	.byte	0x00, 0xf0, 0x21, 0x00


	//----- nvinfo : EIATTR_KPARAM_INFO
	.align		4
.L_13:
        /*0038*/ 	.byte	0x04, 0x17
        /*003a*/ 	.short	(.L_15 - .L_14)
.L_14:
        /*003c*/ 	.word	0x00000000
        /*0040*/ 	.short	0x0007
        /*0042*/ 	.short	0x0030
        /*0044*/ 	.byte	0x00, 0xf0, 0x21, 0x00


	//----- nvinfo : EIATTR_KPARAM_INFO
	.align		4
.L_15:
        /*0048*/ 	.byte	0x04, 0x17
        /*004a*/ 	.short	(.L_17 - .L_16)
.L_16:
        /*004c*/ 	.word	0x00000000
        /*0050*/ 	.short	0x0006
        /*0052*/ 	.short	0x0028
        /*0054*/ 	.byte	0x00, 0xf0, 0x21, 0x00


	//----- nvinfo : EIATTR_KPARAM_INFO
	.align		4
.L_17:
        /*0058*/ 	.byte	0x04, 0x17
        /*005a*/ 	.short	(.L_19 - .L_18)
.L_18:
        /*005c*/ 	.word	0x00000000
        /*0060*/ 	.short	0x0005
        /*0062*/ 	.short	0x0020
        /*0064*/ 	.byte	0x00, 0xf0, 0x11, 0x00


	//----- nvinfo : EIATTR_KPARAM_INFO
	.align		4
.L_19:
        /*0068*/ 	.byte	0x04, 0x17
        /*006a*/ 	.short	(.L_21 - .L_20)
.L_20:
        /*006c*/ 	.word	0x00000000
        /*0070*/ 	.short	0x0004
        /*0072*/ 	.short	0x001c
        /*0074*/ 	.byte	0x00, 0xf0, 0x11, 0x00


	//----- nvinfo : EIATTR_KPARAM_INFO
	.align		4
.L_21:
        /*0078*/ 	.byte	0x04, 0x17
        /*007a*/ 	.short	(.L_23 - .L_22)
.L_22:
        /*007c*/ 	.word	0x00000000
        /*0080*/ 	.short	0x0003
        /*0082*/ 	.short	0x0018
        /*0084*/ 	.byte	0x00, 0xf0, 0x11, 0x00


	//----- nvinfo : EIATTR_KPARAM_INFO
	.align		4
.L_23:
        /*0088*/ 	.byte	0x04, 0x17
        /*008a*/ 	.short	(.L_25 - .L_24)
.L_24:
        /*008c*/ 	.word	0x00000000
        /*0090*/ 	.short	0x0002
        /*0092*/ 	.short	0x0010
        /*0094*/ 	.byte	0x00, 0xf4, 0x21, 0x00


	//----- nvinfo : EIATTR_KPARAM_INFO
	.align		4
.L_25:
        /*0098*/ 	.byte	0x04, 0x17
        /*009a*/ 	.short	(.L_27 - .L_26)
.L_26:
        /*009c*/ 	.word	0x00000000
        /*00a0*/ 	.short	0x0001
        /*00a2*/ 	.short	0x0008
        /*00a4*/ 	.byte	0x00, 0xf4, 0x21, 0x00


	//----- nvinfo : EIATTR_KPARAM_INFO
	.align		4
.L_27:
        /*00a8*/ 	.byte	0x04, 0x17
        /*00aa*/ 	.short	(.L_29 - .L_28)
.L_28:
        /*00ac*/ 	.word	0x00000000
        /*00b0*/ 	.short	0x0000
        /*00b2*/ 	.short	0x0000
        /*00b4*/ 	.byte	0x00, 0xf4, 0x21, 0x00


	//----- nvinfo : EIATTR_SPARSE_MMA_MASK
	.align		4
.L_29:
        /*00b8*/ 	.byte	0x03, 0x50
        /*00ba*/ 	.short	0x0000


	//----- nvinfo : EIATTR_MAXREG_COUNT
	.align		4
        /*00bc*/ 	.byte	0x03, 0x1b
        /*00be*/ 	.short	0x00ff


	//----- nvinfo : EIATTR_NUM_BARRIERS
	.align		4
        /*00c0*/ 	.byte	0x02, 0x4c
        /*00c2*/ 	.byte	0x01
	.zero		1


	//----- nvinfo : EIATTR_MERCURY_ISA_VERSION
	.align		4
        /*00c4*/ 	.byte	0x03, 0x5f
        /*00c6*/ 	.short	0x0101


	//----- nvinfo : EIATTR_INT_WARP_WIDE_INSTR_OFFSETS
	.align		4
        /*00c8*/ 	.byte	0x04, 0x31
        /*00ca*/ 	.short	(.L_31 - .L_30)


	//   ....[0]....
.L_30:
        /*00cc*/ 	.word	0x00001300


	//   ....[1]....
        /*00d0*/ 	.word	0x00001320


	//   ....[2]....
        /*00d4*/ 	.word	0x00001330


	//   ....[3]....
        /*00d8*/ 	.word	0x00001340


	//   ....[4]....
        /*00dc*/ 	.word	0x00001450


	//   ....[5]....
        /*00e0*/ 	.word	0x00001d80


	//   ....[6]....
        /*00e4*/ 	.word	0x00001d90


	//   ....[7]....
        /*00e8*/ 	.word	0x00001e30


	//   ....[8]....
        /*00ec*/ 	.word	0x00001e40


	//   ....[9]....
        /*00f0*/ 	.word	0x000027c0


	//   ....[10]....
        /*00f4*/ 	.word	0x000027d0


	//----- nvinfo : EIATTR_COOP_GROUP_MASK_REGIDS
	.align		4
.L_31:
        /*00f8*/ 	.byte	0x04, 0x29
        /*00fa*/ 	.short	(.L_33 - .L_32)


	//   ....[0]....
.L_32:
        /*00fc*/ 	.word	0xffffffff


	//   ....[1]....
        /*0100*/ 	.word	0xffffffff


	//   ....[2]....
        /*0104*/ 	.word	0xffffffff


	//----- nvinfo : EIATTR_COOP_GROUP_INSTR_OFFSETS
	.align		4
.L_33:
        /*0108*/ 	.byte	0x04, 0x28
        /*010a*/ 	.short	(.L_35 - .L_34)


	//   ....[0]....
.L_34:
        /*010c*/ 	.word	0x00000150


	//   ....[1]....
        /*0110*/ 	.word	0x00000720


	//   ....[2]....
        /*0114*/ 	.word	0x00000cd0


	//----- nvinfo : EIATTR_MBARRIER_INSTR_OFFSETS
	.align		4
.L_35:
        /*0118*/ 	.byte	0x04, 0x39
        /*011a*/ 	.short	(.L_37 - .L_36)


	//   ....[0]....
.L_36:
        /*011c*/ 	.word	0x000014b0
        /*0120*/ 	.word	0x000000ff
        /*0124*/ 	.word	0x00018000
        /*0128*/ 	.short	0x0100
        /*012a*/ 	.byte	0x05
	.zero		1


	//   ....[1]....
        /*012c*/ 	.word	0x00001640
        /*0130*/ 	.word	0x000000ff
        /*0134*/ 	.word	0x00018008
        /*0138*/ 	.short	0x0100
        /*013a*/ 	.byte	0x05
	.zero		1


	//   ....[2]....
        /*013c*/ 	.word	0x000017d0
        /*0140*/ 	.word	0x000000ff
        /*0144*/ 	.word	0x00018010
        /*0148*/ 	.short	0x0100
        /*014a*/ 	.byte	0x05
	.zero		1


	//   ....[3]....
        /*014c*/ 	.word	0x00001870
        /*0150*/ 	.word	0x000000ff
        /*0154*/ 	.word	0x00018018
        /*0158*/ 	.short	0x0100
        /*015a*/ 	.byte	0x05
	.zero		1


	//   ....[4]....
        /*015c*/ 	.word	0x00001f60
        /*0160*/ 	.word	0x000000ff
        /*0164*/ 	.word	0x00018000
        /*0168*/ 	.short	0x010a
        /*016a*/ 	.byte	0x1f
	.zero		1


	//   ....[5]....
        /*016c*/ 	.word	0x00002240
        /*0170*/ 	.word	0x000000ff
        /*0174*/ 	.word	0x00018000
        /*0178*/ 	.short	0x0108
        /*017a*/ 	.byte	0x05
	.zero		1


	//   ....[6]....
        /*017c*/ 	.word	0x00002340
        /*0180*/ 	.word	0x000000ff
        /*0184*/ 	.word	0x00018008
        /*0188*/ 	.short	0x0108
        /*018a*/ 	.byte	0x05
	.zero		1


	//   ....[7]....
        /*018c*/ 	.word	0x00002430
        /*0190*/ 	.word	0x000000ff
        /*0194*/ 	.word	0x00018010
        /*0198*/ 	.short	0x0108
        /*019a*/ 	.byte	0x05
	.zero		1


	//   ....[8]....
        /*019c*/ 	.word	0x00002520
        /*01a0*/ 	.word	0x000000ff
        /*01a4*/ 	.word	0x00018018
        /*01a8*/ 	.short	0x0108
        /*01aa*/ 	.byte	0x05
	.zero		1


	//   ....[9]....
        /*01ac*/ 	.word	0x00002880
        /*01b0*/ 	.word	0x000000ff
        /*01b4*/ 	.word	0x00018000
        /*01b8*/ 	.short	0x010a
        /*01ba*/ 	.byte	0x1f
	.zero		1


	//----- nvinfo : EIATTR_NUM_MBARRIERS
	.align		4
.L_37:
        /*01bc*/ 	.byte	0x03, 0x38
        /*01be*/ 	.short	0x0004


	//----- nvinfo : EIATTR_EXIT_INSTR_OFFSETS
	.align		4
        /*01c0*/ 	.byte	0x04, 0x1c
        /*01c2*/ 	.short	(.L_39 - .L_38)


	//   ....[0]....
.L_38:
        /*01c4*/ 	.word	0x00002870


	//----- nvinfo : EIATTR_REQNTID
	.align		4
.L_39:
        /*01c8*/ 	.byte	0x04, 0x10
        /*01ca*/ 	.short	(.L_41 - .L_40)
.L_40:
        /*01cc*/ 	.word	0x00000100
        /*01d0*/ 	.word	0x00000001
        /*01d4*/ 	.word	0x00000001


	//----- nvinfo : EIATTR_CRS_STACK_SIZE
	.align		4
.L_41:
        /*01d8*/ 	.byte	0x04, 0x1e
        /*01da*/ 	.short	(.L_43 - .L_42)
.L_42:
        /*01dc*/ 	.word	0x00000000


	//----- nvinfo : EIATTR_CBANK_PARAM_SIZE
	.align		4
.L_43:
        /*01e0*/ 	.byte	0x03, 0x19
        /*01e2*/ 	.short	0x0050


	//----- nvinfo : EIATTR_PARAM_CBANK
	.align		4
        /*01e4*/ 	.byte	0x04, 0x0a
        /*01e6*/ 	.short	(.L_45 - .L_44)
	.align		4
.L_44:
        /*01e8*/ 	.word	index@(.nv.constant0.gluon_wgmma)
        /*01ec*/ 	.short	0x0210
        /*01ee*/ 	.short	0x0050


	//----- nvinfo : EIATTR_SW_WAR
	.align		4
.L_45:
        /*01f0*/ 	.byte	0x04, 0x36
        /*01f2*/ 	.short	(.L_47 - .L_46)
.L_46:
        /*01f4*/ 	.word	0x00000008
.L_47:


//--------------------- .nv.callgraph             --------------------------
	.section	.nv.callgraph,"",@"SHT_CUDA_CALLGRAPH"
	.align	4
	.sectionentsize	8
	.align		4
        /*0000*/ 	.word	0x00000000
	.align		4
        /*0004*/ 	.word	0xffffffff
	.align		4
        /*0008*/ 	.word	0x00000000
	.align		4
        /*000c*/ 	.word	0xfffffffe
	.align		4
        /*0010*/ 	.word	0x00000000
	.align		4
        /*0014*/ 	.word	0xfffffffd
	.align		4
        /*0018*/ 	.word	0x00000000
	.align		4
        /*001c*/ 	.word	0xfffffffc


//--------------------- .text.gluon_wgmma         --------------------------
	.section	.text.gluon_wgmma,"ax",@progbits
	.align	128
        .global         gluon_wgmma
        .type           gluon_wgmma,@function
        .size           gluon_wgmma,(.L_x_52 - gluon_wgmma)
        .other          gluon_wgmma,@"STO_CUDA_ENTRY STV_DEFAULT"
gluon_wgmma:
.text.gluon_wgmma:
[----:B------:R-:W-:Y:S01]  /*0000*/  LDC R1, c[0x0][0x28] ;  /* 0x00000a00ff017b82 */ /* 0x000fe20000000800 */
[----:B------:R-:W1:Y:S07]  /*0010*/  S2R R0, SR_TID.X ;  /* 0x0000000000007919 */ /* 0x000e6e0000002100 */
[----:B------:R-:W2:Y:S01]  /*0020*/  S2UR UR4, SR_CgaCtaId ;  /* 0x00000000000479c3 */ /* 0x000ea20000008800 */
[----:B------:R-:W-:Y:S01]  /*0030*/  UMOV UR5, 0x400 ;  /* 0x0000040000057882 */ /* 0x000fe20000000000 */
[----:B------:R-:W-:Y:S01]  /*0040*/  ULDC UR7, c[0x0][0xc] ;  /* 0x0000030000077ab9 */ /* 0x000fe20000000800 */
[----:B------:R-:W-:Y:S01]  /*0050*/  ULDC.64 UR24, c[0x0][0x250] ;  /* 0x0000940000187ab9 */ /* 0x000fe20000000a00 */
[----:B------:R-:W-:Y:S04]  /*0060*/  BSSY B0, `(.L_x_0) ;  /* 0x000001e000007945 */ /* 0x000fe80003800000 */
[----:B------:R-:W3:Y:S08]  /*0070*/  LDC R4, c[0x0][0x228] ;  /* 0x00008a00ff047b82 */ /* 0x000ef00000000800 */
[----:B------:R-:W4:Y:S08]  /*0080*/  LDC R15, c[0x0][0x230] ;  /* 0x00008c00ff0f7b82 */ /* 0x000f300000000800 */
[----:B------:R-:W-:Y:S01]  /*0090*/  S2UR UR28, SR_CTAID.Y ;  /* 0x00000000001c79c3 */ /* 0x000fe20000002600 */
[----:B--2---:R-:W-:-:S03]  /*00a0*/  ULEA UR5, UR4, UR5, 0x18 ;  /* 0x0000000504057291 */ /* 0x004fc6000f8ec03f */
[----:B------:R-:W-:Y:S01]  /*00b0*/  ULDC UR4, c[0x0][0x10] ;  /* 0x0000040000047ab9 */ /* 0x000fe20000000800 */
[----:B-1----:R-:W-:-:S03]  /*00c0*/  LOP3.LUT R6, R0, 0xff, RZ, 0xc0, !PT ;  /* 0x000000ff00067812 */ /* 0x002fc600078ec0ff */
[----:B------:R-:W1:Y:S01]  /*00d0*/  S2UR UR6, SR_CTAID.Z ;  /* 0x00000000000679c3 */ /* 0x000e620000002700 */
[----:B---3--:R-:W-:Y:S01]  /*00e0*/  VIADD R4, R4, 0xffffffff ;  /* 0xffffffff04047836 */ /* 0x008fe20000000000 */
[C---:B------:R-:W-:Y:S02]  /*00f0*/  ISETP.GE.U32.AND P0, PT, R6.reuse, 0x20, PT ;  /* 0x000000200600780c */ /* 0x040fe40003f06070 */
[C---:B------:R-:W-:Y:S02]  /*0100*/  ISETP.NE.U32.AND P2, PT, R6.reuse, RZ, PT ;  /* 0x000000ff0600720c */ /* 0x040fe40003f45070 */
[----:B------:R-:W-:Y:S02]  /*0110*/  LEA R12, R6, UR5, 0x2 ;  /* 0x00000005060c7c11 */ /* 0x000fe4000f8e10ff */
[----:B------:R-:W2:Y:S01]  /*0120*/  S2UR UR29, SR_CTAID.X ;  /* 0x00000000001d79c3 */ /* 0x000ea20000002500 */
[----:B----4-:R-:W-:-:S06]  /*0130*/  VIADD R14, R15, 0xffffffff ;  /* 0xffffffff0f0e7836 */ /* 0x010fcc0000000000 */
[----:B------:R3:W-:Y:S01]  /*0140*/  @!P0 STS [R12], RZ ;  /* 0x000000ff0c008388 */ /* 0x0007e20000000800 */
[----:B------:R-:W-:-:S03]  /*0150*/  NOP ;  /* 0x0000000000007918 */ /* 0x000fc60000000000 */
[----:B------:R3:W-:Y:S01]  /*0160*/  @!P2 STS [UR5+0x24], R4 ;  /* 0x00002404ff00a988 */ /* 0x0007e20008000805 */
[----:B-1----:R-:W-:-:S03]  /*0170*/  UIMAD UR4, UR6, UR4, UR28 ;  /* 0x00000004060472a4 */ /* 0x002fc6000f8e021c */
[----:B------:R3:W-:Y:S01]  /*0180*/  @!P2 STS [UR5+0x20], R14 ;  /* 0x0000200eff00a988 */ /* 0x0007e20008000805 */
[----:B--2---:R-:W-:-:S04]  /*0190*/  UIMAD UR4, UR4, UR7, UR29 ;  /* 0x00000007040472a4 */ /* 0x004fc8000f8e021d */
[----:B------:R-:W-:-:S04]  /*01a0*/  UIMAD UR4, UR4, 0x180, URZ ;  /* 0x00000180040478a4 */ /* 0x000fc8000f8e023f */
[----:B------:R-:W-:-:S04]  /*01b0*/  UIADD3 UR20, UP0, UR4, UR24, URZ ;  /* 0x0000001804147290 */ /* 0x000fc8000ff1e03f */
[----:B------:R-:W-:Y:S01]  /*01c0*/  ULEA.HI.X.SX32 UR21, UR4, UR25, 0x1, UP0 ;  /* 0x0000001904157291 */ /* 0x000fe200080f0e3f */
[----:B---3--:R-:W-:Y:S11]  /*01d0*/  @P2 BRA `(.L_x_1) ;  /* 0x0000000000182947 */ /* 0x008ff60003800000 */
[----:B------:R-:W1:Y:S01]  /*01e0*/  LDS R2, [UR5+0x8] ;  /* 0x00000805ff027984 */ /* 0x000e620008000800 */
[----:B------:R-:W2:Y:S01]  /*01f0*/  LDC.64 R8, c[0x0][0x210] ;  /* 0x00008400ff087b82 */ /* 0x000ea20000000a00 */
[----:B------:R-:W-:Y:S02]  /*0200*/  IMAD.MOV.U32 R3, RZ, RZ, 0x70 ;  /* 0x00000070ff037424 */ /* 0x000fe400078e00ff */
[----:B--2---:R2:W-:Y:S03]  /*0210*/  STS.64 [UR5], R8 ;  /* 0x00000008ff007988 */ /* 0x0045e60008000a05 */
[----:B-1----:R-:W-:-:S05]  /*0220*/  LOP3.LUT R2, R2, 0x10, R3, 0xd8, !PT ;  /* 0x0000001002027812 */ /* 0x002fca00078ed803 */
[----:B------:R2:W-:Y:S02]  /*0230*/  STS [UR5+0x8], R2 ;  /* 0x00000802ff007988 */ /* 0x0005e40008000805 */
.L_x_1:
[----:B------:R-:W-:Y:S05]  /*0240*/  BSYNC B0 ;  /* 0x0000000000007941 */ /* 0x000fea0003800000 */
.L_x_0:
[----:B------:R-:W-:Y:S04]  /*0250*/  BSSY B0, `(.L_x_2) ;  /* 0x000000a000007945 */ /* 0x000fe80003800000 */
[----:B------:R-:W-:Y:S05]  /*0260*/  @P2 BRA `(.L_x_3) ;  /* 0x0000000000202947 */ /* 0x000fea0003800000 */
[----:B--2---:R-:W1:Y:S01]  /*0270*/  LDS R2, [UR5+0x34] ;  /* 0x00003405ff027984 */ /* 0x004e620008000800 */
[----:B------:R-:W-:Y:S02]  /*0280*/  IMAD.MOV.U32 R3, RZ, RZ, 0x1f000000 ;  /* 0x1f000000ff037424 */ /* 0x000fe400078e00ff */
[----:B------:R-:W-:Y:S01]  /*0290*/  @!P2 IMAD.MOV.U32 R5, RZ, RZ, 0x7f ;  /* 0x0000007fff05a424 */ /* 0x000fe200078e00ff */
[----:B------:R-:W2:Y:S02]  /*02a0*/  @!P2 LDS R8, [UR5+0x38] ;  /* 0x00003805ff08a984 */ /* 0x000ea40008000800 */
[----:B-1----:R-:W-:Y:S02]  /*02b0*/  LOP3.LUT R2, R2, 0xff000000, R3, 0xb8, !PT ;  /* 0xff00000002027812 */ /* 0x002fe400078eb803 */
[----:B--2---:R-:W-:-:S03]  /*02c0*/  @!P2 LOP3.LUT R3, R8, 0xff, R5, 0xb8, !PT ;  /* 0x000000ff0803a812 */ /* 0x004fc600078eb805 */
[----:B------:R1:W-:Y:S04]  /*02d0*/  STS [UR5+0x34], R2 ;  /* 0x00003402ff007988 */ /* 0x0003e80008000805 */
[----:B------:R1:W-:Y:S02]  /*02e0*/  @!P2 STS [UR5+0x38], R3 ;  /* 0x00003803ff00a988 */ /* 0x0003e40008000805 */
.L_x_3:
[----:B------:R-:W-:Y:S05]  /*02f0*/  BSYNC B0 ;  /* 0x0000000000007941 */ /* 0x000fea0003800000 */
.L_x_2:
[----:B------:R-:W-:Y:S04]  /*0300*/  BSSY B0, `(.L_x_4) ;  /* 0x000000e000007945 */ /* 0x000fe80003800000 */
[----:B------:R-:W-:Y:S05]  /*0310*/  @P2 BRA `(.L_x_5) ;  /* 0x0000000000302947 */ /* 0x000fea0003800000 */
[----:B-1----:R-:W1:Y:S01]  /*0320*/  LDS R3, [UR5+0x34] ;  /* 0x00003405ff037984 */ /* 0x002e620008000800 */
[----:B------:R-:W3:Y:S03]  /*0330*/  LDC.64 R10, c[0x0][0x238] ;  /* 0x00008e00ff0a7b82 */ /* 0x000ee60000000a00 */
[----:B--2---:R-:W2:Y:S01]  /*0340*/  LDS R2, [UR5+0x1c] ;  /* 0x00001c05ff027984 */ /* 0x004ea20008000800 */
[C---:B---3--:R-:W-:Y:S01]  /*0350*/  SHF.L.U64.HI R8, R10.reuse, 0x1, R11 ;  /* 0x000000010a087819 */ /* 0x048fe2000001020b */
[----:B------:R-:W-:-:S03]  /*0360*/  IMAD.SHL.U32 R5, R10, 0x2, RZ ;  /* 0x000000020a057824 */ /* 0x000fc600078e00ff */
[--C-:B------:R-:W-:Y:S02]  /*0370*/  SHF.R.U32.HI R7, RZ, 0x4, R8.reuse ;  /* 0x00000004ff077819 */ /* 0x100fe40000011608 */
[----:B------:R-:W-:-:S05]  /*0380*/  SHF.R.U64 R5, R5, 0x4, R8 ;  /* 0x0000000405057819 */ /* 0x000fca0000001208 */
[----:B------:R3:W-:Y:S01]  /*0390*/  STS [UR5+0xc], R5 ;  /* 0x00000c05ff007988 */ /* 0x0007e20008000805 */
[----:B-1----:R-:W-:Y:S02]  /*03a0*/  LOP3.LUT R3, R3, 0x7, RZ, 0xb8, !PT ;  /* 0x0000000703037812 */ /* 0x002fe400078eb8ff */
[----:B--2---:R-:W-:-:S03]  /*03b0*/  LOP3.LUT R2, R2, 0xf, R7, 0xb8, !PT ;  /* 0x0000000f02027812 */ /* 0x004fc600078eb807 */
[----:B------:R3:W-:Y:S04]  /*03c0*/  STS [UR5+0x34], R3 ;  /* 0x00003403ff007988 */ /* 0x0007e80008000805 */
[----:B------:R3:W-:Y:S02]  /*03d0*/  STS [UR5+0x1c], R2 ;  /* 0x00001c02ff007988 */ /* 0x0007e40008000805 */
.L_x_5:
[----:B------:R-:W-:Y:S05]  /*03e0*/  BSYNC B0 ;  /* 0x0000000000007941 */ /* 0x000fea0003800000 */
.L_x_4:
[----:B------:R-:W-:Y:S04]  /*03f0*/  BSSY B1, `(.L_x_6) ;  /* 0x000001b000017945 */ /* 0x000fe80003800000 */
[----:B------:R-:W-:Y:S01]  /*0400*/  BSSY B0, `(.L_x_7) ;  /* 0x0000016000007945 */ /* 0x000fe20003800000 */
[----:B------:R-:W-:-:S03]  /*0410*/  IMAD.MOV.U32 R13, RZ, RZ, RZ ;  /* 0x000000ffff0d7224 */ /* 0x000fc600078e00ff */
[----:B------:R-:W-:Y:S05]  /*0420*/  @P2 BRA `(.L_x_8) ;  /* 0x0000000000202947 */ /* 0x000fea0003800000 */
[----:B-123--:R-:W1:Y:S02]  /*0430*/  LDS R2, [UR5+0x34] ;  /* 0x00003405ff027984 */ /* 0x00ee640008000800 */
[----:B-1----:R-:W-:-:S05]  /*0440*/  LOP3.LUT R2, R2, 0x38, RZ, 0xb8, !PT ;  /* 0x0000003802027812 */ /* 0x002fca00078eb8ff */
[----:B------:R1:W-:Y:S01]  /*0450*/  STS [UR5+0x34], R2 ;  /* 0x00003402ff007988 */ /* 0x0003e20008000805 */
[----:B------:R-:W-:Y:S05]  /*0460*/  @P2 BRA `(.L_x_9) ;  /* 0x0000000000202947 */ /* 0x000fea0003800000 */
[----:B-1----:R-:W1:Y:S01]  /*0470*/  LDS R2, [UR5+0x8] ;  /* 0x00000805ff027984 */ /* 0x002e620008000800 */
[----:B------:R-:W-:-:S05]  /*0480*/  IMAD.MOV.U32 R3, RZ, RZ, 0x780 ;  /* 0x00000780ff037424 */ /* 0x000fca00078e00ff */
[----:B-1----:R-:W-:-:S05]  /*0490*/  LOP3.LUT R2, R2, 0x500, R3, 0xd8, !PT ;  /* 0x0000050002027812 */ /* 0x002fca00078ed803 */
[----:B------:R4:W-:Y:S02]  /*04a0*/  STS [UR5+0x8], R2 ;  /* 0x00000802ff007988 */ /* 0x0009e40008000805 */
.L_x_8:
[----:B------:R-:W-:Y:S05]  /*04b0*/  @P2 BRA `(.L_x_10) ;  /* 0x0000000000282947 */ /* 0x000fea0003800000 */
[----:B-1234-:R-:W1:Y:S02]  /*04c0*/  LDS R2, [UR5+0x8] ;  /* 0x00000805ff027984 */ /* 0x01ee640008000800 */
[----:B-1----:R-:W-:-:S05]  /*04d0*/  LOP3.LUT R2, R2, 0x1800, RZ, 0xb8, !PT ;  /* 0x0000180002027812 */ /* 0x002fca00078eb8ff */
[----:B------:R2:W-:Y:S02]  /*04e0*/  STS [UR5+0x8], R2 ;  /* 0x00000802ff007988 */ /* 0x0005e40008000805 */
.L_x_9:
[----:B------:R-:W-:Y:S05]  /*04f0*/  @P2 BREAK B0 ;  /* 0x0000000000002942 */ /* 0x000fea0003800000 */
[----:B------:R-:W-:Y:S05]  /*0500*/  @P2 BRA `(.L_x_11) ;  /* 0x0000000000242947 */ /* 0x000fea0003800000 */
[----:B------:R-:W3:Y:S01]  /*0510*/  LDS R3, [UR5+0x8] ;  /* 0x00000805ff037984 */ /* 0x000ee20008000800 */
[----:B-12---:R-:W-:-:S05]  /*0520*/  IMAD.MOV.U32 R2, RZ, RZ, 0x6000 ;  /* 0x00006000ff027424 */ /* 0x006fca00078e00ff */
[----:B---3--:R-:W-:-:S04]  /*0530*/  LOP3.LUT R2, R3, 0x4000, R2, 0xd8, !PT ;  /* 0x0000400003027812 */ /* 0x008fc800078ed802 */
[----:B------:R-:W-:-:S05]  /*0540*/  LOP3.LUT R2, R2, 0x400000, RZ, 0xb8, !PT ;  /* 0x0040000002027812 */ /* 0x000fca00078eb8ff */
[----:B------:R5:W-:Y:S02]  /*0550*/  STS [UR5+0x8], R2 ;  /* 0x00000802ff007988 */ /* 0x000be40008000805 */
.L_x_10:
[----:B------:R-:W-:Y:S05]  /*0560*/  BSYNC B0 ;  /* 0x0000000000007941 */ /* 0x000fea0003800000 */
.L_x_7:
[----:B-12345:R-:W1:Y:S02]  /*0570*/  @!P2 LDS R2, [UR5+0x8] ;  /* 0x00000805ff02a984 */ /* 0x03ee640008000800 */
[----:B-1----:R-:W-:-:S05]  /*0580*/  @!P2 LOP3.LUT R2, R2, 0x8000, RZ, 0xb8, !PT ;  /* 0x000080000202a812 */ /* 0x002fca00078eb8ff */
[----:B------:R3:W-:Y:S02]  /*0590*/  @!P2 STS [UR5+0x8], R2 ;  /* 0x00000802ff00a988 */ /* 0x0007e40008000805 */
.L_x_11:
[----:B------:R-:W-:Y:S05]  /*05a0*/  BSYNC B1 ;  /* 0x0000000000017941 */ /* 0x000fea0003800000 */
.L_x_6:
[----:B------:R-:W-:Y:S05]  /*05b0*/  WARPSYNC.ALL ;  /* 0x0000000000007948 */ /* 0x000fea0003800000 */
[----:B------:R-:W4:Y:S02]  /*05c0*/  LDC R5, c[0x0][0x22c] ;  /* 0x00008b00ff057b82 */ /* 0x000f240000000800 */
[----:B----4-:R-:W-:Y:S01]  /*05d0*/  VIADD R5, R5, 0xffffffff ;  /* 0xffffffff05057836 */ /* 0x010fe20000000000 */
[----:B------:R-:W-:Y:S06]  /*05e0*/  @P0 BRA `(.L_x_12) ;  /* 0x0000000000280947 */ /* 0x000fec0003800000 */
[----:B-123--:R-:W1:Y:S01]  /*05f0*/  S2R R2, SR_LANEID ;  /* 0x0000000000027919 */ /* 0x00ee620000000000 */
[----:B------:R-:W-:Y:S05]  /*0600*/  WARPSYNC.ALL ;  /* 0x0000000000007948 */ /* 0x000fea0003800000 */
[----:B-1----:R-:W-:-:S05]  /*0610*/  IMAD.SHL.U32 R7, R2, 0x4, RZ ;  /* 0x0000000402077824 */ /* 0x002fca00078e00ff */
[----:B------:R-:W1:Y:S01]  /*0620*/  LDS R9, [R7+UR5] ;  /* 0x0000000507097984 */ /* 0x000e620008000800 */
[----:B------:R-:W-:-:S05]  /*0630*/  IADD3 R2, P1, R7, UR20, RZ ;  /* 0x0000001407027c10 */ /* 0x000fca000ff3e0ff */
[----:B------:R-:W-:-:S05]  /*0640*/  IMAD.X R3, RZ, RZ, UR21, P1 ;  /* 0x00000015ff037e24 */ /* 0x000fca00088e06ff */
[----:B-1----:R4:W5:Y:S01]  /*0650*/  ATOMG.E.EXCH.STRONG.GPU PT, RZ, [R2], R9 ;  /* 0x0000000902ff73a8 */ /* 0x00296200041ee100 */
[----:B------:R-:W-:-:S04]  /*0660*/  DEPBAR {5,4,3,2,1,0} ;  /* 0x0000003f0000791a */ /* 0x000fc80000000000 */
[----:B------:R4:W-:Y:S01]  /*0670*/  UTMACCTL.IV [UR20] ;  /* 0x00000000140079b9 */ /* 0x0009e20008000000 */
[----:B------:R-:W-:Y:S01]  /*0680*/  NOP ;  /* 0x0000000000007918 */ /* 0x000fe20000000000 */
.L_x_12:
[----:B------:R-:W-:Y:S05]  /*0690*/  @P0 BRA `(.L_x_13) ;  /* 0x00000000000c0947 */ /* 0x000fea0003800000 */
[----:B------:R0:W-:Y:S01]  /*06a0*/  UTMACMDFLUSH ;  /* 0x00000000000079b7 */ /* 0x0001e20000000000 */
[----:B------:R-:W-:Y:S05]  /*06b0*/  @P0 BRA `(.L_x_13) ;  /* 0x0000000000040947 */ /* 0x000fea0003800000 */
[----:B------:R-:W-:-:S04]  /*06c0*/  DEPBAR.LE SB0, 0x0 ;  /* 0x000080000000791a */ /* 0x000fc80000000000 */
.L_x_13:
[----:B------:R-:W-:Y:S05]  /*06d0*/  WARPSYNC.ALL ;  /* 0x0000000000007948 */ /* 0x000fea0003800000 */
[----:B-----5:R-:W-:Y:S06]  /*06e0*/  BAR.SYNC.DEFER_BLOCKING 0x0 ;  /* 0x0000000000007b1d */ /* 0x020fec0000010000 */
[----:B------:R-:W-:Y:S02]  /*06f0*/  BSSY B1, `(.L_x_14) ;  /* 0x000000b000017945 */ /* 0x000fe40003800000 */
[----:B------:R-:W-:Y:S06]  /*0700*/  BAR.SYNC.DEFER_BLOCKING 0x0 ;  /* 0x0000000000007b1d */ /* 0x000fec0000010000 */
[----:B------:R5:W-:Y:S01]  /*0710*/  @!P0 STS [R12], RZ ;  /* 0x000000ff0c008388 */ /* 0x000be20000000800 */
[----:B------:R-:W-:Y:S01]  /*0720*/  NOP ;  /* 0x0000000000007918 */ /* 0x000fe20000000000 */
[----:B------:R-:W-:Y:S05]  /*0730*/  @P2 BRA `(.L_x_15) ;  /* 0x0000000000182947 */ /* 0x000fea0003800000 */
[----:B-1234-:R-:W1:Y:S01]  /*0740*/  LDS R2, [UR5+0x8] ;  /* 0x00000805ff027984 */ /* 0x01ee620008000800 */
[----:B------:R-:W2:Y:S01]  /*0750*/  LDC.64 R8, c[0x0][0x218] ;  /* 0x00008600ff087b82 */ /* 0x000ea20000000a00 */
[----:B------:R-:W-:Y:S02]  /*0760*/  IMAD.MOV.U32 R3, RZ, RZ, 0x70 ;  /* 0x00000070ff037424 */ /* 0x000fe400078e00ff */
[----:B--2---:R2:W-:Y:S03]  /*0770*/  STS.64 [UR5], R8 ;  /* 0x00000008ff007988 */ /* 0x0045e60008000a05 */
[----:B-1----:R-:W-:-:S05]  /*0780*/  LOP3.LUT R2, R2, 0x10, R3, 0xd8, !PT ;  /* 0x0000001002027812 */ /* 0x002fca00078ed803 */
[----:B------:R2:W-:Y:S02]  /*0790*/  STS [UR5+0x8], R2 ;  /* 0x00000802ff007988 */ /* 0x0005e40008000805 */
.L_x_15:
[----:B----4-:R-:W-:Y:S05]  /*07a0*/  BSYNC B1 ;  /* 0x0000000000017941 */ /* 0x010fea0003800000 */
.L_x_14:
[----:B------:R-:W-:Y:S04]  /*07b0*/  BSSY B1, `(.L_x_16) ;  /* 0x000000a000017945 */ /* 0x000fe80003800000 */
[----:B------:R-:W-:Y:S05]  /*07c0*/  @P2 BRA `(.L_x_17) ;  /* 0x0000000000202947 */ /* 0x000fea0003800000 */
[----:B-123--:R-:W1:Y:S01]  /*07d0*/  LDS R2, [UR5+0x34] ;  /* 0x00003405ff027984 */ /* 0x00ee620008000800 */
[----:B------:R-:W-:Y:S02]  /*07e0*/  IMAD.MOV.U32 R3, RZ, RZ, 0x3f000000 ;  /* 0x3f000000ff037424 */ /* 0x000fe400078e00ff */
[----:B------:R-:W-:Y:S01]  /*07f0*/  @!P2 IMAD.MOV.U32 R7, RZ, RZ, 0x1f ;  /* 0x0000001fff07a424 */ /* 0x000fe200078e00ff */
[----:B------:R-:W2:Y:S02]  /*0800*/  @!P2 LDS R8, [UR5+0x38] ;  /* 0x00003805ff08a984 */ /* 0x000ea40008000800 */
[----:B-1----:R-:W-:Y:S02]  /*0810*/  LOP3.LUT R2, R2, 0xff000000, R3, 0xb8, !PT ;  /* 0xff00000002027812 */ /* 0x002fe400078eb803 */
[----:B--2---:R-:W-:-:S03]  /*0820*/  @!P2 LOP3.LUT R3, R8, 0xff, R7, 0xb8, !PT ;  /* 0x000000ff0803a812 */ /* 0x004fc600078eb807 */
[----:B------:R4:W-:Y:S04]  /*0830*/  STS [UR5+0x34], R2 ;  /* 0x00003402ff007988 */ /* 0x0009e80008000805 */
[----:B------:R4:W-:Y:S02]  /*0840*/  @!P2 STS [UR5+0x38], R3 ;  /* 0x00003803ff00a988 */ /* 0x0009e40008000805 */
.L_x_17:
[----:B------:R-:W-:Y:S05]  /*0850*/  BSYNC B1 ;  /* 0x0000000000017941 */ /* 0x000fea0003800000 */
.L_x_16:
[----:B------:R-:W-:Y:S04]  /*0860*/  BSSY B1, `(.L_x_18) ;  /* 0x0000004000017945 */ /* 0x000fe80003800000 */
[----:B------:R-:W-:Y:S05]  /*0870*/  @P2 BRA `(.L_x_19) ;  /* 0x0000000000082947 */ /* 0x000fea0003800000 */
[----:B------:R1:W-:Y:S04]  /*0880*/  STS [UR5+0x24], R14 ;  /* 0x0000240eff007988 */ /* 0x0003e80008000805 */
[----:B------:R1:W-:Y:S02]  /*0890*/  STS [UR5+0x20], R5 ;  /* 0x00002005ff007988 */ /* 0x0003e40008000805 */
.L_x_19:
[----:B------:R-:W-:Y:S05]  /*08a0*/  BSYNC B1 ;  /* 0x0000000000017941 */ /* 0x000fea0003800000 */
.L_x_18:
[----:B------:R-:W-:Y:S04]  /*08b0*/  BSSY B1, `(.L_x_20) ;  /* 0x000000e000017945 */ /* 0x000fe80003800000 */
[----:B------:R-:W-:Y:S05]  /*08c0*/  @P2 BRA `(.L_x_21) ;  /* 0x0000000000302947 */ /* 0x000fea0003800000 */
[----:B----4-:R-:W4:Y:S01]  /*08d0*/  LDS R3, [UR5+0x34] ;  /* 0x00003405ff037984 */ /* 0x010f220008000800 */
[----:B------:R-:W4:Y:S03]  /*08e0*/  LDC.64 R10, c[0x0][0x240] ;  /* 0x00009000ff0a7b82 */ /* 0x000f260000000a00 */
[----:B-123--:R-:W1:Y:S01]  /*08f0*/  LDS R2, [UR5+0x1c] ;  /* 0x00001c05ff027984 */ /* 0x00ee620008000800 */
[C---:B----4-:R-:W-:Y:S01]  /*0900*/  SHF.L.U64.HI R8, R10.reuse, 0x1, R11 ;  /* 0x000000010a087819 */ /* 0x050fe2000001020b */
[----:B------:R-:W-:-:S03]  /*0910*/  IMAD.SHL.U32 R7, R10, 0x2, RZ ;  /* 0x000000020a077824 */ /* 0x000fc600078e00ff */
[--C-:B------:R-:W-:Y:S02]  /*0920*/  SHF.R.U32.HI R9, RZ, 0x4, R8.reuse ;  /* 0x00000004ff097819 */ /* 0x100fe40000011608 */
[----:B------:R-:W-:-:S05]  /*0930*/  SHF.R.U64 R7, R7, 0x4, R8 ;  /* 0x0000000407077819 */ /* 0x000fca0000001208 */
[----:B------:R2:W-:Y:S01]  /*0940*/  STS [UR5+0xc], R7 ;  /* 0x00000c07ff007988 */ /* 0x0005e20008000805 */
[----:B------:R-:W-:Y:S02]  /*0950*/  LOP3.LUT R3, R3, 0x7, RZ, 0xb8, !PT ;  /* 0x0000000703037812 */ /* 0x000fe400078eb8ff */
[----:B-1----:R-:W-:-:S03]  /*0960*/  LOP3.LUT R2, R2, 0xf, R9, 0xb8, !PT ;  /* 0x0000000f02027812 */ /* 0x002fc600078eb809 */
[----:B------:R2:W-:Y:S04]  /*0970*/  STS [UR5+0x34], R3 ;  /* 0x00003403ff007988 */ /* 0x0005e80008000805 */
[----:B------:R2:W-:Y:S02]  /*0980*/  STS [UR5+0x1c], R2 ;  /* 0x00001c02ff007988 */ /* 0x0005e40008000805 */
.L_x_21:
[----:B------:R-:W-:Y:S05]  /*0990*/  BSYNC B1 ;  /* 0x0000000000017941 */ /* 0x000fea0003800000 */
.L_x_20:
[----:B------:R-:W-:Y:S04]  /*09a0*/  BSSY B2, `(.L_x_22) ;  /* 0x000001a000027945 */ /* 0x000fe80003800000 */
[----:B------:R-:W-:Y:S04]  /*09b0*/  BSSY B1, `(.L_x_23) ;  /* 0x0000015000017945 */ /* 0x000fe80003800000 */
[----:B------:R-:W-:Y:S05]  /*09c0*/  @P2 BRA `(.L_x_24) ;  /* 0x0000000000202947 */ /* 0x000fea0003800000 */
[----:B-1234-:R-:W1:Y:S02]  /*09d0*/  LDS R2, [UR5+0x34] ;  /* 0x00003405ff027984 */ /* 0x01ee640008000800 */
[----:B-1----:R-:W-:-:S05]  /*09e0*/  LOP3.LUT R2, R2, 0x38, RZ, 0xb8, !PT ;  /* 0x0000003802027812 */ /* 0x002fca00078eb8ff */
[----:B------:R1:W-:Y:S01]  /*09f0*/  STS [UR5+0x34], R2 ;  /* 0x00003402ff007988 */ /* 0x0003e20008000805 */
[----:B------:R-:W-:Y:S05]  /*0a00*/  @P2 BRA `(.L_x_25) ;  /* 0x0000000000202947 */ /* 0x000fea0003800000 */
[----:B-1----:R-:W1:Y:S01]  /*0a10*/  LDS R2, [UR5+0x8] ;  /* 0x00000805ff027984 */ /* 0x002e620008000800 */
[----:B------:R-:W-:-:S05]  /*0a20*/  IMAD.MOV.U32 R3, RZ, RZ, 0x780 ;  /* 0x00000780ff037424 */ /* 0x000fca00078e00ff */
[----:B-1----:R-:W-:-:S05]  /*0a30*/  LOP3.LUT R2, R2, 0x500, R3, 0xd8, !PT ;  /* 0x0000050002027812 */ /* 0x002fca00078ed803 */
[----:B------:R1:W-:Y:S02]  /*0a40*/  STS [UR5+0x8], R2 ;  /* 0x00000802ff007988 */ /* 0x0003e40008000805 */
.L_x_24:
[----:B------:R-:W-:Y:S05]  /*0a50*/  @P2 BRA `(.L_x_26) ;  /* 0x0000000000282947 */ /* 0x000fea0003800000 */
[----:B-1234-:R-:W1:Y:S02]  /*0a60*/  LDS R2, [UR5+0x8] ;  /* 0x00000805ff027984 */ /* 0x01ee640008000800 */
[----:B-1----:R-:W-:-:S05]  /*0a70*/  LOP3.LUT R2, R2, 0x1800, RZ, 0xb8, !PT ;  /* 0x0000180002027812 */ /* 0x002fca00078eb8ff */
[----:B------:R2:W-:Y:S02]  /*0a80*/  STS [UR5+0x8], R2 ;  /* 0x00000802ff007988 */ /* 0x0005e40008000805 */
.L_x_25:
[----:B------:R-:W-:Y:S05]  /*0a90*/  @P2 BREAK B1 ;  /* 0x0000000000012942 */ /* 0x000fea0003800000 */
[----:B------:R-:W-:Y:S05]  /*0aa0*/  @P2 BRA `(.L_x_27) ;  /* 0x0000000000242947 */ /* 0x000fea0003800000 */
[----:B-12---:R-:W1:Y:S01]  /*0ab0*/  LDS R2, [UR5+0x8] ;  /* 0x00000805ff027984 */ /* 0x006e620008000800 */
[----:B------:R-:W-:-:S05]  /*0ac0*/  IMAD.MOV.U32 R3, RZ, RZ, 0x6000 ;  /* 0x00006000ff037424 */ /* 0x000fca00078e00ff */
[----:B-1----:R-:W-:-:S04]  /*0ad0*/  LOP3.LUT R2, R2, 0x6000, R3, 0xd8, !PT ;  /* 0x0000600002027812 */ /* 0x002fc800078ed803 */
[----:B------:R-:W-:-:S05]  /*0ae0*/  LOP3.LUT R2, R2, 0x400000, RZ, 0xb8, !PT ;  /* 0x0040000002027812 */ /* 0x000fca00078eb8ff */
[----:B------:R1:W-:Y:S02]  /*0af0*/  STS [UR5+0x8], R2 ;  /* 0x00000802ff007988 */ /* 0x0003e40008000805 */
.L_x_26:
[----:B------:R-:W-:Y:S05]  /*0b00*/  BSYNC B1 ;  /* 0x0000000000017941 */ /* 0x000fea0003800000 */
.L_x_23:
[----:B-1234-:R-:W1:Y:S02]  /*0b10*/  @!P2 LDS R2, [UR5+0x8] ;  /* 0x00000805ff02a984 */ /* 0x01ee640008000800 */
[----:B-1----:R-:W-:-:S05]  /*0b20*/  @!P2 LOP3.LUT R2, R2, 0x8000, RZ, 0xb8, !PT ;  /* 0x000080000202a812 */ /* 0x002fca00078eb8ff */
[----:B------:R3:W-:Y:S02]  /*0b30*/  @!P2 STS [UR5+0x8], R2 ;  /* 0x00000802ff00a988 */ /* 0x0007e40008000805 */
.L_x_27:
[----:B------:R-:W-:Y:S05]  /*0b40*/  BSYNC B2 ;  /* 0x0000000000027941 */ /* 0x000fea0003800000 */
.L_x_22:
[----:B------:R-:W-:Y:S05]  /*0b50*/  WARPSYNC.ALL ;  /* 0x0000000000007948 */ /* 0x000fea0003800000 */
[----:B------:R-:W-:-:S04]  /*0b60*/  UIADD3 UR23, UR4, 0x80, URZ ;  /* 0x0000008004177890 */ /* 0x000fc8000fffe03f */
[----:B------:R-:W-:-:S04]  /*0b70*/  UIADD3 UR22, UP0, UR23, UR24, URZ ;  /* 0x0000001817167290 */ /* 0x000fc8000ff1e03f */
[----:B------:R-:W-:Y:S01]  /*0b80*/  ULEA.HI.X.SX32 UR23, UR23, UR25, 0x1, UP0 ;  /* 0x0000001917177291 */ /* 0x000fe200080f0e3f */
[----:B------:R-:W-:Y:S11]  /*0b90*/  @P0 BRA `(.L_x_28) ;  /* 0x0000000000280947 */ /* 0x000ff60003800000 */
[----:B-123--:R-:W1:Y:S01]  /*0ba0*/  S2R R2, SR_LANEID ;  /* 0x0000000000027919 */ /* 0x00ee620000000000 */
[----:B------:R-:W-:Y:S05]  /*0bb0*/  WARPSYNC.ALL ;  /* 0x0000000000007948 */ /* 0x000fea0003800000 */
[----:B-1----:R-:W-:-:S05]  /*0bc0*/  IMAD.SHL.U32 R8, R2, 0x4, RZ ;  /* 0x0000000402087824 */ /* 0x002fca00078e00ff */
[----:B------:R-:W1:Y:S01]  /*0bd0*/  LDS R7, [R8+UR5] ;  /* 0x0000000508077984 */ /* 0x000e620008000800 */
[----:B------:R-:W-:-:S05]  /*0be0*/  IADD3 R2, P1, R8, UR22, RZ ;  /* 0x0000001608027c10 */ /* 0x000fca000ff3e0ff */
[----:B------:R-:W-:-:S05]  /*0bf0*/  IMAD.X R3, RZ, RZ, UR23, P1 ;  /* 0x00000017ff037e24 */ /* 0x000fca00088e06ff */
[----:B-1----:R4:W2:Y:S01]  /*0c00*/  ATOMG.E.EXCH.STRONG.GPU PT, RZ, [R2], R7 ;  /* 0x0000000702ff73a8 */ /* 0x0028a200041ee100 */
[----:B------:R-:W-:-:S04]  /*0c10*/  DEPBAR {5,4,3,2,1,0} ;  /* 0x0000003f0000791a */ /* 0x000fc80000000000 */
[----:B------:R4:W-:Y:S01]  /*0c20*/  UTMACCTL.IV [UR22] ;  /* 0x00000000160079b9 */ /* 0x0009e20008000000 */
[----:B------:R-:W-:Y:S01]  /*0c30*/  NOP ;  /* 0x0000000000007918 */ /* 0x000fe20000000000 */
.L_x_28:
[----:B------:R-:W-:Y:S05]  /*0c40*/  @P0 BRA `(.L_x_29) ;  /* 0x00000000000c0947 */ /* 0x000fea0003800000 */
[----:B------:R0:W-:Y:S01]  /*0c50*/  UTMACMDFLUSH ;  /* 0x00000000000079b7 */ /* 0x0001e20000000000 */
[----:B------:R-:W-:Y:S05]  /*0c60*/  @P0 BRA `(.L_x_29) ;  /* 0x0000000000040947 */ /* 0x000fea0003800000 */
[----:B------:R-:W-:-:S04]  /*0c70*/  DEPBAR.LE SB0, 0x0 ;  /* 0x000080000000791a */ /* 0x000fc80000000000 */
.L_x_29:
[----:B------:R-:W-:Y:S05]  /*0c80*/  WARPSYNC.ALL ;  /* 0x0000000000007948 */ /* 0x000fea0003800000 */
[----:B--2---:R-:W-:Y:S06]  /*0c90*/  BAR.SYNC.DEFER_BLOCKING 0x0 ;  /* 0x0000000000007b1d */ /* 0x004fec0000010000 */
[----:B------:R-:W-:Y:S02]  /*0ca0*/  BSSY B2, `(.L_x_30) ;  /* 0x000000b000027945 */ /* 0x000fe40003800000 */
[----:B------:R-:W-:Y:S06]  /*0cb0*/  BAR.SYNC.DEFER_BLOCKING 0x0 ;  /* 0x0000000000007b1d */ /* 0x000fec0000010000 */
[----:B------:R2:W-:Y:S01]  /*0cc0*/  @!P0 STS [R12], RZ ;  /* 0x000000ff0c008388 */ /* 0x0005e20000000800 */
[----:B------:R-:W-:Y:S01]  /*0cd0*/  NOP ;  /* 0x0000000000007918 */ /* 0x000fe20000000000 */
[----:B------:R-:W-:Y:S05]  /*0ce0*/  @P2 BRA `(.L_x_31) ;  /* 0x0000000000182947 */ /* 0x000fea0003800000 */
[----:B-1-34-:R-:W1:Y:S01]  /*0cf0*/  LDS R2, [UR5+0x8] ;  /* 0x00000805ff027984 */ /* 0x01ae620008000800 */
[----:B------:R-:W3:Y:S01]  /*0d00*/  LDC.64 R8, c[0x0][0x220] ;  /* 0x00008800ff087b82 */ /* 0x000ee20000000a00 */
[----:B------:R-:W-:Y:S02]  /*0d10*/  IMAD.MOV.U32 R3, RZ, RZ, 0x70 ;  /* 0x00000070ff037424 */ /* 0x000fe400078e00ff */
[----:B---3--:R3:W-:Y:S03]  /*0d20*/  STS.64 [UR5], R8 ;  /* 0x00000008ff007988 */ /* 0x0087e60008000a05 */
[----:B-1----:R-:W-:-:S05]  /*0d30*/  LOP3.LUT R2, R2, 0x10, R3, 0xd8, !PT ;  /* 0x0000001002027812 */ /* 0x002fca00078ed803 */
[----:B------:R3:W-:Y:S02]  /*0d40*/  STS [UR5+0x8], R2 ;  /* 0x00000802ff007988 */ /* 0x0007e40008000805 */
.L_x_31:
[----:B----4-:R-:W-:Y:S05]  /*0d50*/  BSYNC B2 ;  /* 0x0000000000027941 */ /* 0x010fea0003800000 */
.L_x_30:
[----:B------:R-:W-:Y:S04]  /*0d60*/  BSSY B3, `(.L_x_32) ;  /* 0x0000011000037945 */ /* 0x000fe80003800000 */
[----:B------:R-:W-:Y:S04]  /*0d70*/  BSSY B2, `(.L_x_33) ;  /* 0x000000e000027945 */ /* 0x000fe80003800000 */
[----:B------:R-:W-:Y:S05]  /*0d80*/  @P2 BRA `(.L_x_34) ;  /* 0x0000000000242947 */ /* 0x000fea0003800000 */
[----:B-1-3--:R-:W1:Y:S01]  /*0d90*/  LDS R2, [UR5+0x34] ;  /* 0x00003405ff027984 */ /* 0x00ae620008000800 */
[----:B------:R-:W-:-:S05]  /*0da0*/  IMAD.MOV.U32 R3, RZ, RZ, 0x3f000000 ;  /* 0x3f000000ff037424 */ /* 0x000fca00078e00ff */
[----:B-1----:R-:W-:-:S05]  /*0db0*/  LOP3.LUT R2, R2, 0xff000000, R3, 0xb8, !PT ;  /* 0xff00000002027812 */ /* 0x002fca00078eb803 */
[----:B------:R1:W-:Y:S01]  /*0dc0*/  STS [UR5+0x34], R2 ;  /* 0x00003402ff007988 */ /* 0x0003e20008000805 */
[----:B------:R-:W-:Y:S05]  /*0dd0*/  @P2 BRA `(.L_x_35) ;  /* 0x00000000001c2947 */ /* 0x000fea0003800000 */
[----:B-1----:R-:W1:Y:S01]  /*0de0*/  LDS R2, [UR5+0x38] ;  /* 0x00003805ff027984 */ /* 0x002e620008000800 */
[----:B------:R-:W-:-:S05]  /*0df0*/  IMAD.MOV.U32 R3, RZ, RZ, 0x7f ;  /* 0x0000007fff037424 */ /* 0x000fca00078e00ff */
[----:B-1----:R-:W-:-:S05]  /*0e00*/  LOP3.LUT R2, R2, 0xff, R3, 0xb8, !PT ;  /* 0x000000ff02027812 */ /* 0x002fca00078eb803 */
[----:B------:R4:W-:Y:S02]  /*0e10*/  STS [UR5+0x38], R2 ;  /* 0x00003802ff007988 */ /* 0x0009e40008000805 */
.L_x_34:
[----:B------:R-:W-:Y:S05]  /*0e20*/  @P2 BREAK B2 ;  /* 0x0000000000022942 */ /* 0x000fea0003800000 */
[----:B------:R-:W-:Y:S05]  /*0e30*/  @P2 BRA `(.L_x_36) ;  /* 0x00000000000c2947 */ /* 0x000fea0003800000 */
[----:B------:R1:W-:Y:S02]  /*0e40*/  STS [UR5+0x20], R5 ;  /* 0x00002005ff007988 */ /* 0x0003e40008000805 */
.L_x_35:
[----:B------:R-:W-:Y:S05]  /*0e50*/  BSYNC B2 ;  /* 0x0000000000027941 */ /* 0x000fea0003800000 */
.L_x_33:
[----:B------:R1:W-:Y:S02]  /*0e60*/  @!P2 STS [UR5+0x24], R4 ;  /* 0x00002404ff00a988 */ /* 0x0003e40008000805 */
.L_x_36:
[----:B------:R-:W-:Y:S05]  /*0e70*/  BSYNC B3 ;  /* 0x0000000000037941 */ /* 0x000fea0003800000 */
.L_x_32:
[----:B------:R-:W-:Y:S05]  /*0e80*/  WARPSYNC.ALL ;  /* 0x0000000000007948 */ /* 0x000fea0003800000 */
[----:B------:R-:W-:Y:S04]  /*0e90*/  BSSY B3, `(.L_x_37) ;  /* 0x000000e000037945 */ /* 0x000fe80003800000 */
[----:B------:R-:W-:Y:S05]  /*0ea0*/  @P2 BRA `(.L_x_38) ;  /* 0x0000000000302947 */ /* 0x000fea0003800000 */
[----:B------:R-:W5:Y:S01]  /*0eb0*/  LDS R3, [UR5+0x34] ;  /* 0x00003405ff037984 */ /* 0x000f620008000800 */
[----:B-1----:R-:W1:Y:S03]  /*0ec0*/  LDC.64 R4, c[0x0][0x248] ;  /* 0x00009200ff047b82 */ /* 0x002e660000000a00 */
[----:B---34-:R-:W3:Y:S01]  /*0ed0*/  LDS R2, [UR5+0x1c] ;  /* 0x00001c05ff027984 */ /* 0x018ee20008000800 */
[C---:B-1----:R-:W-:Y:S01]  /*0ee0*/  SHF.L.U64.HI R5, R4.reuse, 0x1, R5 ;  /* 0x0000000104057819 */ /* 0x042fe20000010205 */
[----:B------:R-:W-:-:S03]  /*0ef0*/  IMAD.SHL.U32 R4, R4, 0x2, RZ ;  /* 0x0000000204047824 */ /* 0x000fc600078e00ff */
[--C-:B------:R-:W-:Y:S02]  /*0f00*/  SHF.R.U32.HI R7, RZ, 0x4, R5.reuse ;  /* 0x00000004ff077819 */ /* 0x100fe40000011605 */
[----:B------:R-:W-:-:S05]  /*0f10*/  SHF.R.U64 R4, R4, 0x4, R5 ;  /* 0x0000000404047819 */ /* 0x000fca0000001205 */
[----:B------:R1:W-:Y:S01]  /*0f20*/  STS [UR5+0xc], R4 ;  /* 0x00000c04ff007988 */ /* 0x0003e20008000805 */
[----:B-----5:R-:W-:Y:S02]  /*0f30*/  LOP3.LUT R3, R3, 0x7, RZ, 0xb8, !PT ;  /* 0x0000000703037812 */ /* 0x020fe400078eb8ff */
[----:B---3--:R-:W-:-:S03]  /*0f40*/  LOP3.LUT R2, R2, 0xf, R7, 0xb8, !PT ;  /* 0x0000000f02027812 */ /* 0x008fc600078eb807 */
[----:B------:R1:W-:Y:S04]  /*0f50*/  STS [UR5+0x34], R3 ;  /* 0x00003403ff007988 */ /* 0x0003e80008000805 */
[----:B------:R1:W-:Y:S02]  /*0f60*/  STS [UR5+0x1c], R2 ;  /* 0x00001c02ff007988 */ /* 0x0003e40008000805 */
.L_x_38:
[----:B------:R-:W-:Y:S05]  /*0f70*/  BSYNC B3 ;  /* 0x0000000000037941 */ /* 0x000fea0003800000 */
.L_x_37:
[----:B------:R-:W-:Y:S04]  /*0f80*/  BSSY B3, `(.L_x_39) ;  /* 0x000001a000037945 */ /* 0x000fe80003800000 */
[----:B------:R-:W-:Y:S04]  /*0f90*/  BSSY B4, `(.L_x_40) ;  /* 0x0000015000047945 */ /* 0x000fe80003800000 */
[----:B------:R-:W-:Y:S05]  /*0fa0*/  @P2 BRA `(.L_x_41) ;  /* 0x0000000000202947 */ /* 0x000fea0003800000 */
[----:B-1-34-:R-:W1:Y:S02]  /*0fb0*/  LDS R2, [UR5+0x34] ;  /* 0x00003405ff027984 */ /* 0x01ae640008000800 */
[----:B-1----:R-:W-:-:S05]  /*0fc0*/  LOP3.LUT R2, R2, 0x38, RZ, 0xb8, !PT ;  /* 0x0000003802027812 */ /* 0x002fca00078eb8ff */
[----:B------:R1:W-:Y:S01]  /*0fd0*/  STS [UR5+0x34], R2 ;  /* 0x00003402ff007988 */ /* 0x0003e20008000805 */
[----:B------:R-:W-:Y:S05]  /*0fe0*/  @P2 BRA `(.L_x_42) ;  /* 0x0000000000202947 */ /* 0x000fea0003800000 */
[----:B-1----:R-:W1:Y:S01]  /*0ff0*/  LDS R2, [UR5+0x8] ;  /* 0x00000805ff027984 */ /* 0x002e620008000800 */
[----:B------:R-:W-:-:S05]  /*1000*/  IMAD.MOV.U32 R3, RZ, RZ, 0x780 ;  /* 0x00000780ff037424 */ /* 0x000fca00078e00ff */
[----:B-1----:R-:W-:-:S05]  /*1010*/  LOP3.LUT R2, R2, 0x500, R3, 0xd8, !PT ;  /* 0x0000050002027812 */ /* 0x002fca00078ed803 */
[----:B------:R1:W-:Y:S02]  /*1020*/  STS [UR5+0x8], R2 ;  /* 0x00000802ff007988 */ /* 0x0003e40008000805 */
.L_x_41:
[----:B------:R-:W-:Y:S05]  /*1030*/  @P2 BRA `(.L_x_43) ;  /* 0x0000000000282947 */ /* 0x000fea0003800000 */
[----:B-1-34-:R-:W1:Y:S02]  /*1040*/  LDS R2, [UR5+0x8] ;  /* 0x00000805ff027984 */ /* 0x01ae640008000800 */
[----:B-1----:R-:W-:-:S05]  /*1050*/  LOP3.LUT R2, R2, 0x1800, RZ, 0xb8, !PT ;  /* 0x0000180002027812 */ /* 0x002fca00078eb8ff */
[----:B------:R3:W-:Y:S02]  /*1060*/  STS [UR5+0x8], R2 ;  /* 0x00000802ff007988 */ /* 0x0007e40008000805 */
.L_x_42:
[----:B------:R-:W-:Y:S05]  /*1070*/  @P2 BREAK B4 ;  /* 0x0000000000042942 */ /* 0x000fea0003800000 */
[----:B------:R-:W-:Y:S05]  /*1080*/  @P2 BRA `(.L_x_44) ;  /* 0x0000000000242947 */ /* 0x000fea0003800000 */
[----:B-1-3--:R-:W1:Y:S01]  /*1090*/  LDS R2, [UR5+0x8] ;  /* 0x00000805ff027984 */ /* 0x00ae620008000800 */
[----:B------:R-:W-:-:S05]  /*10a0*/  IMAD.MOV.U32 R3, RZ, RZ, 0x6000 ;  /* 0x00006000ff037424 */ /* 0x000fca00078e00ff */
[----:B-1----:R-:W-:-:S04]  /*10b0*/  LOP3.LUT R2, R2, 0x6000, R3, 0xd8, !PT ;  /* 0x0000600002027812 */ /* 0x002fc800078ed803 */
[----:B------:R-:W-:-:S05]  /*10c0*/  LOP3.LUT R2, R2, 0x400000, RZ, 0xb8, !PT ;  /* 0x0040000002027812 */ /* 0x000fca00078eb8ff */
[----:B------:R1:W-:Y:S02]  /*10d0*/  STS [UR5+0x8], R2 ;  /* 0x00000802ff007988 */ /* 0x0003e40008000805 */
.L_x_43:
[----:B------:R-:W-:Y:S05]  /*10e0*/  BSYNC B4 ;  /* 0x0000000000047941 */ /* 0x000fea0003800000 */
.L_x_40:
[----:B-1-34-:R-:W1:Y:S02]  /*10f0*/  @!P2 LDS R2, [UR5+0x8] ;  /* 0x00000805ff02a984 */ /* 0x01ae640008000800 */
[----:B-1----:R-:W-:-:S05]  /*1100*/  @!P2 LOP3.LUT R2, R2, 0x8000, RZ, 0xb8, !PT ;  /* 0x000080000202a812 */ /* 0x002fca00078eb8ff */
[----:B------:R4:W-:Y:S02]  /*1110*/  @!P2 STS [UR5+0x8], R2 ;  /* 0x00000802ff00a988 */ /* 0x0009e40008000805 */
.L_x_44:
[----:B------:R-:W-:Y:S05]  /*1120*/  BSYNC B3 ;  /* 0x0000000000037941 */ /* 0x000fea0003800000 */
.L_x_39:
[----:B------:R-:W-:Y:S05]  /*1130*/  WARPSYNC.ALL ;  /* 0x0000000000007948 */ /* 0x000fea0003800000 */
[----:B------:R-:W-:Y:S01]  /*1140*/  UIADD3 UR4, UR4, 0x100, URZ ;  /* 0x0000010004047890 */ /* 0x000fe2000fffe03f */
[----:B------:R-:W-:Y:S01]  /*1150*/  ISETP.GE.AND P1, PT, R15, 0x1, PT ;  /* 0x000000010f00780c */ /* 0x000fe20003f26270 */
[----:B------:R-:W-:Y:S01]  /*1160*/  IMAD.MOV.U32 R24, RZ, RZ, RZ ;  /* 0x000000ffff187224 */ /* 0x000fe200078e00ff */
[----:B------:R-:W-:Y:S01]  /*1170*/  SHF.R.U32.HI R7, RZ, 0x5, R0 ;  /* 0x00000005ff077819 */ /* 0x000fe20000011600 */
[----:B------:R-:W-:-:S04]  /*1180*/  UIADD3 UR24, UP0, UR4, UR24, URZ ;  /* 0x0000001804187290 */ /* 0x000fc8000ff1e03f */
[----:B------:R-:W-:Y:S01]  /*1190*/  ULEA.HI.X.SX32 UR25, UR4, UR25, 0x1, UP0 ;  /* 0x0000001904197291 */ /* 0x000fe200080f0e3f */
[----:B------:R-:W-:Y:S11]  /*11a0*/  @P0 BRA `(.L_x_45) ;  /* 0x0000000000280947 */ /* 0x000ff60003800000 */
[----:B-1-34-:R-:W1:Y:S01]  /*11b0*/  S2R R2, SR_LANEID ;  /* 0x0000000000027919 */ /* 0x01ae620000000000 */
[----:B------:R-:W-:Y:S05]  /*11c0*/  WARPSYNC.ALL ;  /* 0x0000000000007948 */ /* 0x000fea0003800000 */
[----:B-1----:R-:W-:-:S05]  /*11d0*/  IMAD.SHL.U32 R4, R2, 0x4, RZ ;  /* 0x0000000402047824 */ /* 0x002fca00078e00ff */
[----:B------:R-:W1:Y:S01]  /*11e0*/  LDS R5, [R4+UR5] ;  /* 0x0000000504057984 */ /* 0x000e620008000800 */
[----:B------:R-:W-:-:S05]  /*11f0*/  IADD3 R2, P3, R4, UR24, RZ ;  /* 0x0000001804027c10 */ /* 0x000fca000ff7e0ff */
[----:B------:R-:W-:-:S05]  /*1200*/  IMAD.X R3, RZ, RZ, UR25, P3 ;  /* 0x00000019ff037e24 */ /* 0x000fca00098e06ff */
[----:B-1----:R1:W3:Y:S01]  /*1210*/  ATOMG.E.EXCH.STRONG.GPU PT, RZ, [R2], R5 ;  /* 0x0000000502ff73a8 */ /* 0x0022e200041ee100 */
[----:B------:R-:W-:-:S04]  /*1220*/  DEPBAR {5,4,3,2,1,0} ;  /* 0x0000003f0000791a */ /* 0x000fc80000000000 */
[----:B------:R1:W-:Y:S01]  /*1230*/  UTMACCTL.IV [UR24] ;  /* 0x00000000180079b9 */ /* 0x0003e20008000000 */
[----:B------:R-:W-:Y:S01]  /*1240*/  NOP ;  /* 0x0000000000007918 */ /* 0x000fe20000000000 */
.L_x_45:
[----:B------:R-:W-:Y:S05]  /*1250*/  @P0 BRA `(.L_x_46) ;  /* 0x00000000000c0947 */ /* 0x000fea0003800000 */
[----:B------:R0:W-:Y:S01]  /*1260*/  UTMACMDFLUSH ;  /* 0x00000000000079b7 */ /* 0x0001e20000000000 */
[----:B------:R-:W-:Y:S05]  /*1270*/  @P0 BRA `(.L_x_46) ;  /* 0x0000000000040947 */ /* 0x000fea0003800000 */
[----:B------:R-:W-:-:S04]  /*1280*/  DEPBAR.LE SB0, 0x0 ;  /* 0x000080000000791a */ /* 0x000fc80000000000 */
.L_x_46:
[----:B------:R-:W-:Y:S05]  /*1290*/  WARPSYNC.ALL ;  /* 0x0000000000007948 */ /* 0x000fea0003800000 */
[----:B---3--:R-:W-:Y:S01]  /*12a0*/  BAR.SYNC.DEFER_BLOCKING 0x0 ;  /* 0x0000000000007b1d */ /* 0x008fe20000010000 */
[----:B------:R-:W-:Y:S01]  /*12b0*/  R2UR UR26, R7 ;  /* 0x00000000071a72ca */ /* 0x000fe200000e0000 */
[----:B------:R-:W-:Y:S01]  /*12c0*/  USHF.L.U32 UR27, UR28, 0x8, URZ ;  /* 0x000000081c1b7899 */ /* 0x000fe2000800063f */
[----:B------:R-:W-:Y:S01]  /*12d0*/  IMAD.MOV.U32 R25, RZ, RZ, RZ ;  /* 0x000000ffff197224 */ /* 0x000fe200078e00ff */
[----:B------:R-:W-:Y:S02]  /*12e0*/  CS2R R26, SRZ ;  /* 0x00000000001a7805 */ /* 0x000fe4000001ff00 */
[----:B------:R-:W-:Y:S01]  /*12f0*/  CS2R R28, SRZ ;  /* 0x00000000001c7805 */ /* 0x000fe2000001ff00 */
[----:B------:R-:W-:Y:S01]  /*1300*/  VOTEU.ALL UP0, P2 ;  /* 0x00000000003f7886 */ /* 0x000fe20001000000 */
[----:B------:R-:W-:Y:S01]  /*1310*/  UMOV UR6, 0x1 ;  /* 0x0000000100067882 */ /* 0x000fe20000000000 */
[----:B------:R-:W-:Y:S01]  /*1320*/  VOTEU.ALL UP1, P2 ;  /* 0x00000000003f7886 */ /* 0x000fe20001020000 */
[----:B------:R-:W-:Y:S01]  /*1330*/  VOTEU.ALL UP2, P2 ;  /* 0x00000000003f7886 */ /* 0x000fe20001040000 */
[----:B------:R-:W-:Y:S01]  /*1340*/  VOTEU.ALL UP3, P2 ;  /* 0x00000000003f7886 */ /* 0x000fe20001060000 */
[----:B------:R-:W-:-:S04]  /*1350*/  @!UP0 UIADD3 UR8, -UR6, 0x100000, URZ ;  /* 0x0010000006088890 */ /* 0x000fc8000fffe13f */
[----:B------:R-:W-:Y:S02]  /*1360*/  @!UP0 USHF.L.U32 UR9, UR8, 0xb, URZ ;  /* 0x0000000b08098899 */ /* 0x000fe4000800063f */
[----:B------:R-:W-:Y:S01]  /*1370*/  @!UP0 USHF.L.U32 UR8, UR8, 0x1, URZ ;  /* 0x0000000108088899 */ /* 0x000fe2000800063f */
[----:B------:R-:W-:Y:S01]  /*1380*/  CS2R R30, SRZ ;  /* 0x00000000001e7805 */ /* 0x000fe2000001ff00 */
        /* <DEDUP_REMOVED lines=12> */
[----:B------:R-:W-:Y:S01]  /*1450*/  VOTEU.ALL UP0, P2 ;  /* 0x00000000003f7886 */ /* 0x000fe20001000000 */
[----:B------:R-:W-:Y:S02]  /*1460*/  CS2R R38, SRZ ;  /* 0x0000000000267805 */ /* 0x000fe4000001ff00 */
[----:B------:R-:W-:Y:S02]  /*1470*/  CS2R R40, SRZ ;  /* 0x0000000000287805 */ /* 0x000fe4000001ff00 */
[----:B------:R-:W-:Y:S02]  /*1480*/  CS2R R42, SRZ ;  /* 0x00000000002a7805 */ /* 0x000fe4000001ff00 */
[----:B------:R-:W-:Y:S01]  /*1490*/  CS2R R44, SRZ ;  /* 0x00000000002c7805 */ /* 0x000fe2000001ff00 */
[----:B------:R-:W3:Y:S02]  /*14a0*/  FENCE.VIEW.ASYNC.S ;  /* 0x00000000000073c6 */ /* 0x000ee40000000000 */
[----:B---3--:R-:W3:Y:S02]  /*14b0*/  @!UP0 SYNCS.EXCH.64 URZ, [UR5+0x18000], UR8 ;  /* 0x01800008053f85b2 */ /* 0x008ee40008000100 */
[----:B---3--:R-:W-:Y:S01]  /*14c0*/  BAR.SYNC.DEFER_BLOCKING 0x0 ;  /* 0x0000000000007b1d */ /* 0x008fe20000010000 */
[----:B------:R-:W-:-:S02]  /*14d0*/  CS2R R46, SRZ ;  /* 0x00000000002e7805 */ /* 0x000fc4000001ff00 */
[----:B------:R-:W-:Y:S02]  /*14e0*/  CS2R R48, SRZ ;  /* 0x0000000000307805 */ /* 0x000fe4000001ff00 */
[----:B------:R-:W-:Y:S02]  /*14f0*/  CS2R R50, SRZ ;  /* 0x0000000000327805 */ /* 0x000fe4000001ff00 */
[----:B------:R-:W-:Y:S02]  /*1500*/  CS2R R52, SRZ ;  /* 0x0000000000347805 */ /* 0x000fe4000001ff00 */
[----:B------:R-:W-:Y:S02]  /*1510*/  CS2R R54, SRZ ;  /* 0x0000000000367805 */ /* 0x000fe4000001ff00 */
[----:B------:R-:W-:Y:S02]  /*1520*/  CS2R R56, SRZ ;  /* 0x0000000000387805 */ /* 0x000fe4000001ff00 */
        /* <DEDUP_REMOVED lines=16> */
[----:B------:R-:W-:Y:S01]  /*1630*/  CS2R R90, SRZ ;  /* 0x00000000005a7805 */ /* 0x000fe2000001ff00 */
[----:B------:R3:W4:Y:S02]  /*1640*/  @!UP1 SYNCS.EXCH.64 URZ, [UR5+0x18008], UR10 ;  /* 0x0180080a053f95b2 */ /* 0x0007240008000100 */
[----:B----4-:R-:W-:Y:S01]  /*1650*/  BAR.SYNC.DEFER_BLOCKING 0x0 ;  /* 0x0000000000007b1d */ /* 0x010fe20000010000 */
        /* <DEDUP_REMOVED lines=9> */
[----:B------:R-:W-:Y:S01]  /*16f0*/  CS2R R110, SRZ ;  /* 0x00000000006e7805 */ /* 0x000fe2000001ff00 */
[----:B---3--:R-:W-:Y:S01]  /*1700*/  USHF.L.U32 UR11, UR29, 0x7, URZ ;  /* 0x000000071d0b7899 */ /* 0x008fe2000800063f */
        /* <DEDUP_REMOVED lines=12> */
[----:B------:R3:W4:Y:S02]  /*17d0*/  @!UP2 SYNCS.EXCH.64 URZ, [UR5+0x18010], UR12 ;  /* 0x0180100c053fa5b2 */ /* 0x0007240008000100 */
[----:B----4-:R-:W-:Y:S01]  /*17e0*/  BAR.SYNC.DEFER_BLOCKING 0x0 ;  /* 0x0000000000007b1d */ /* 0x010fe20000010000 */
[----:B------:R-:W-:Y:S02]  /*17f0*/  CS2R R136, SRZ ;  /* 0x0000000000887805 */ /* 0x000fe4000001ff00 */
[----:B------:R-:W-:-:S02]  /*1800*/  CS2R R138, SRZ ;  /* 0x00000000008a7805 */ /* 0x000fc4000001ff00 */
[----:B------:R-:W-:Y:S02]  /*1810*/  CS2R R140, SRZ ;  /* 0x00000000008c7805 */ /* 0x000fe4000001ff00 */
[----:B------:R-:W-:Y:S02]  /*1820*/  CS2R R142, SRZ ;  /* 0x00000000008e7805 */ /* 0x000fe4000001ff00 */
[----:B------:R-:W-:Y:S02]  /*1830*/  CS2R R144, SRZ ;  /* 0x0000000000907805 */ /* 0x000fe4000001ff00 */
[----:B------:R-:W-:Y:S02]  /*1840*/  CS2R R146, SRZ ;  /* 0x0000000000927805 */ /* 0x000fe4000001ff00 */
[----:B------:R-:W-:Y:S02]  /*1850*/  CS2R R148, SRZ ;  /* 0x0000000000947805 */ /* 0x000fe4000001ff00 */
[----:B------:R-:W-:Y:S01]  /*1860*/  CS2R R150, SRZ ;  /* 0x0000000000967805 */ /* 0x000fe2000001ff00 */
[----:B------:R3:W4:Y:S01]  /*1870*/  @!UP3 SYNCS.EXCH.64 URZ, [UR5+0x18018], UR6 ;  /* 0x01801806053fb5b2 */ /* 0x0007220008000100 */
[----:B------:R-:W-:Y:S05]  /*1880*/  @!P1 BRA `(.L_x_47) ;  /* 0x0000000800189947 */ /* 0x000fea0003800000 */
        /* <DEDUP_REMOVED lines=64> */
[----:B------:R-:W-:Y:S01]  /*1c90*/  UMOV UR4, URZ ;  /* 0x0000003f00047c82 */ /* 0x000fe20008000000 */
[----:B------:R-:W-:-:S05]  /*1ca0*/  UMOV UR10, URZ ;  /* 0x0000003f000a7c82 */ /* 0x000fca0008000000 */
.L_x_49:
[----:B----4-:R-:W-:Y:S01]  /*1cb0*/  BAR.SYNC.DEFER_BLOCKING 0x0 ;  /* 0x0000000000007b1d */ /* 0x010fe20000010000 */
[----:B------:R-:W-:Y:S01]  /*1cc0*/  ULEA UR31, UR4, UR5, 0x3 ;  /* 0x00000005041f7291 */ /* 0x000fe2000f8e183f */
[----:B-1----:R-:W-:Y:S01]  /*1cd0*/  @!P2 IMAD.MOV.U32 R2, RZ, RZ, 0x6000 ;  /* 0x00006000ff02a424 */ /* 0x002fe200078e00ff */
[----:B------:R-:W-:Y:S01]  /*1ce0*/  ELECT P0, URZ, PT ;  /* 0x00000000003f782f */ /* 0x000fe20003800000 */
[----:B------:R-:W-:-:S03]  /*1cf0*/  ULEA UR8, UR4, UR5, 0xd ;  /* 0x0000000504087291 */ /* 0x000fc6000f8e683f */
[----:B------:R-:W-:Y:S02]  /*1d00*/  ISETP.LT.U32.AND P0, PT, R6, 0x20, P0 ;  /* 0x000000200600780c */ /* 0x000fe40000701070 */
[----:B------:R-:W-:Y:S01]  /*1d10*/  ELECT P1, URZ, PT ;  /* 0x00000000003f782f */ /* 0x000fe20003820000 */
[----:B------:R-:W-:-:S03]  /*1d20*/  UIADD3 UR8, UR8, 0x10000, URZ ;  /* 0x0001000008087890 */ /* 0x000fc6000fffe03f */
[----:B------:R-:W-:Y:S01]  /*1d30*/  ISETP.LT.U32.AND P1, PT, R6, 0x80, P1 ;  /* 0x000000800600780c */ /* 0x000fe20000f21070 */
[----:B------:R-:W-:Y:S02]  /*1d40*/  ULEA UR17, UR4, UR5, 0xe ;  /* 0x0000000504117291 */ /* 0x000fe4000f8e703f */
[----:B------:R-:W-:Y:S01]  /*1d50*/  ULOP3.LUT UR14, UR26, 0x3, URZ, 0xc0, !UPT ;  /* 0x000000031a0e7892 */ /* 0x000fe2000f8ec03f */
[----:B------:R-:W-:Y:S01]  /*1d60*/  UMOV UR15, UR10 ;  /* 0x0000000a000f7c82 */ /* 0x000fe20008000000 */
[----:B------:R-:W-:Y:S02]  /*1d70*/  USHF.R.U32.HI UR30, URZ, 0x4, UR17 ;  /* 0x000000043f1e7899 */ /* 0x000fe40008011611 */
[----:B------:R-:W-:Y:S01]  /*1d80*/  VOTEU.ANY UP0, P0 ;  /* 0x00000000003f7886 */ /* 0x000fe20000000100 */
[----:B------:R-:W-:Y:S01]  /*1d90*/  VOTEU.ANY UP2, P0 ;  /* 0x00000000003f7886 */ /* 0x000fe20000040100 */
[----:B---3--:R-:W-:Y:S01]  /*1da0*/  ULEA UR12, UR14, UR17, 0xc ;  /* 0x000000110e0c7291 */ /* 0x008fe2000f8e603f */
[----:B------:R1:W-:Y:S02]  /*1db0*/  @!P2 SYNCS.ARRIVE.TRANS64 RZ, [UR31+0x18000], R2 ;  /* 0x01800002ffffa9a7 */ /* 0x0003e4000800001f */
[----:B------:R-:W-:Y:S01]  /*1dc0*/  @UP0 UIADD3 UR9, UR31, 0x18000, URZ ;  /* 0x000180001f090890 */ /* 0x000fe2000fffe03f */
[----:B------:R-:W-:Y:S01]  /*1dd0*/  @UP0 UMOV UR6, UR20 ;  /* 0x0000001400060c82 */ /* 0x000fe20008000000 */
[----:B------:R-:W-:Y:S01]  /*1de0*/  @UP0 UMOV UR7, UR21 ;  /* 0x0000001500070c82 */ /* 0x000fe20008000000 */
[----:B------:R-:W-:Y:S01]  /*1df0*/  BAR.SYNC.DEFER_BLOCKING 0x0 ;  /* 0x0000000000007b1d */ /* 0x000fe20000010000 */
[----:B------:R-:W-:Y:S01]  /*1e00*/  ULEA UR14, UR14, UR27, 0x6 ;  /* 0x0000001b0e0e7291 */ /* 0x000fe2000f8e303f */
[----:B-1----:R-:W-:Y:S01]  /*1e10*/  SHF.L.U32 R2, R13, 0x1f, RZ ;  /* 0x0000001f0d027819 */ /* 0x002fe200000006ff */
[----:B------:R-:W-:-:S03]  /*1e20*/  USHF.L.U32 UR16, UR26, 0x6, URZ ;  /* 0x000000061a107899 */ /* 0x000fc6000800063f */
[----:B------:R-:W-:Y:S01]  /*1e30*/  VOTEU.ANY UP1, P1 ;  /* 0x00000000003f7886 */ /* 0x000fe20000820100 */
[----:B------:R-:W-:Y:S01]  /*1e40*/  VOTEU.ANY UP3, P1 ;  /* 0x00000000003f7886 */ /* 0x000fe20000860100 */
[----:B------:R-:W-:Y:S02]  /*1e50*/  USGXT.U32 UR30, UR30, 0xe ;  /* 0x0000000e1e1e789a */ /* 0x000fe40008000000 */
[----:B------:R-:W-:Y:S02]  /*1e60*/  ULOP3.LUT UR16, UR16, 0x100, URZ, 0xc0, !UPT ;  /* 0x0000010010107892 */ /* 0x000fe4000f8ec03f */
[----:B------:R-:W-:Y:S01]  /*1e70*/  @UP1 UIADD3 UR13, UR31, 0x18000, URZ ;  /* 0x000180001f0d1890 */ /* 0x000fe2000fffe03f */
[----:B------:R-:W-:Y:S01]  /*1e80*/  @UP1 UMOV UR18, UR22 ;  /* 0x0000001600121c82 */ /* 0x000fe20008000000 */
[----:B------:R-:W-:Y:S01]  /*1e90*/  @UP1 UMOV UR19, UR23 ;  /* 0x0000001700131c82 */ /* 0x000fe20008000000 */
[----:B------:R-:W-:Y:S01]  /*1ea0*/  ULEA.HI UR16, UR8, UR16, URZ, 0x1c ;  /* 0x0000001008107291 */ /* 0x000fe2000f8fe03f */
[----:B------:R-:W-:-:S03]  /*1eb0*/  UMOV UR17, 0x80000020 ;  /* 0x8000002000117882 */ /* 0x000fc60000000000 */
[----:B------:R-:W-:Y:S01]  /*1ec0*/  ULOP3.LUT UR16, UR16, 0x3fff, URZ, 0xc0, !UPT ;  /* 0x00003fff10107892 */ /* 0x000fe2000f8ec03f */
[----:B------:R1:W-:Y:S01]  /*1ed0*/  @UP2 UTMALDG.2D [UR8], [UR6] ;  /* 0x00000008060025b4 */ /* 0x0003e20008008000 */
[----:B------:R3:W-:Y:S06]  /*1ee0*/  MEMBAR.ALL.CTA ;  /* 0x0000000000007992 */ /* 0x0007ec0000008000 */
[----:B---3--:R-:W3:Y:S01]  /*1ef0*/  FENCE.VIEW.ASYNC.S ;  /* 0x00000000000073c6 */ /* 0x008ee20000000000 */
[----:B-1----:R-:W-:Y:S01]  /*1f00*/  ULOP3.LUT UR6, UR30, 0x1000000, URZ, 0xfc, !UPT ;  /* 0x010000001e067892 */ /* 0x002fe2000f8efc3f */
[----:B---3--:R-:W-:Y:S06]  /*1f10*/  BAR.SYNC.DEFER_BLOCKING 0x0 ;  /* 0x0000000000007b1d */ /* 0x008fec0000010000 */
[----:B------:R1:W-:Y:S02]  /*1f20*/  @UP3 UTMALDG.2D [UR12], [UR18] ;  /* 0x0000000c120035b4 */ /* 0x0003e40008008000 */
[----:B------:R-:W-:Y:S06]  /*1f30*/  BAR.SYNC.DEFER_BLOCKING 0x0 ;  /* 0x0000000000007b1d */ /* 0x000fec0000010000 */
[----:B-1----:R-:W-:Y:S01]  /*1f40*/  UMOV UR18, UR6 ;  /* 0x0000000600127c82 */ /* 0x002fe20008000000 */
[----:B------:R-:W-:Y:S01]  /*1f50*/  UMOV UR19, 0x40000040 ;  /* 0x4000004000137882 */ /* 0x000fe20000000000 */
[----:B------:R-:W1:Y:S02]  /*1f60*/  SYNCS.PHASECHK.TRANS64.TRYWAIT P0, [UR31+0x18000], R2 ;  /* 0x01800002ff0075a7 */ /* 0x000e64000800015f */
[----:B-1----:R-:W-:Y:S05]  /*1f70*/  @!P0 BRA `(.L_x_48) ;  /* 0x0000000800408947 */ /* 0x002fea0003800000 */
.L_x_50:
[----:B------:R-:W-:Y:S02]  /*1f80*/  WARPGROUP.DEPBAR.LE gsb0, 0x0 ;  /* 0x00008000000079c5 */ /* 0x000fe40000010000 */
[----:B------:R-:W-:Y:S01]  /*1f90*/  WARPGROUP.ARRIVE ;  /* 0x00000000000079c5 */ /* 0x000fe20000000000 */
[----:B------:R-:W1:Y:S01]  /*1fa0*/  LDC R2, c[0x0][0x230] ;  /* 0x00008c00ff027b82 */ /* 0x000e620000000800 */
[----:B------:R-:W-:Y:S01]  /*1fb0*/  UIADD3 UR10, UR10, 0x20, URZ ;  /* 0x000000200a0a7890 */ /* 0x000fe2000fffe03f */
[----:B------:R-:W-:Y:S01]  /*1fc0*/  UMOV UR14, 0x1000080 ;  /* 0x01000080000e7882 */ /* 0x000fe20000000000 */
[----:B------:R-:W-:Y:S02]  /*1fd0*/  UMOV UR15, 0x40000040 ;  /* 0x40000040000f7882 */ /* 0x000fe40000000000 */
[----:B------:R-:W-:Y:S01]  /*1fe0*/  HGMMA.64x256x16.F32.BF16 R24, gdesc[UR16].tnspB, R24 ;  /* 0x43e00000101879f0 */ /* 0x000fe20008701818 */
[----:B------:R-:W-:Y:S01]  /*1ff0*/  UMOV UR6, UR30 ;  /* 0x0000001e00067c82 */ /* 0x000fe20008000000 */
[----:B------:R-:W-:Y:S01]  /*2000*/  UMOV UR7, URZ ;  /* 0x0000003f00077c82 */ /* 0x000fe20008000000 */
[----:B------:R-:W-:-:S02]  /*2010*/  UIADD3 UR4, UR4, 0x1, URZ ;  /* 0x0000000104047890 */ /* 0x000fc4000fffe03f */
[----:B------:R-:W-:Y:S01]  /*2020*/  UIADD3.64 UR14, UR6, UR14, URZ ;  /* 0x0000000e060e7297 */ /* 0x000fe2000fffe03f */
[----:B------:R-:W-:Y:S01]  /*2030*/  UMOV UR12, 0xfffffffe ;  /* 0xfffffffe000c7882 */ /* 0x000fe20000000000 */
[----:B------:R-:W-:Y:S01]  /*2040*/  UMOV UR13, 0x7fffffdf ;  /* 0x7fffffdf000d7882 */ /* 0x000fe20000000000 */
[----:B------:R-:W-:Y:S01]  /*2050*/  UMOV UR6, UR16 ;  /* 0x0000001000067c82 */ /* 0x000fe20008000000 */
[----:B------:R-:W-:Y:S01]  /*2060*/  UMOV UR7, URZ ;  /* 0x0000003f00077c82 */ /* 0x000fe20008000000 */
[----:B------:R-:W-:Y:S02]  /*2070*/  UISETP.NE.U32.AND UP0, UPT, UR4, 0x4, UPT ;  /* 0x000000040400788c */ /* 0x000fe4000bf05070 */
[----:B------:R-:W-:Y:S02]  /*2080*/  UIADD3.64 UR12, UR6, -UR12, URZ ;  /* 0x8000000c060c7297 */ /* 0x000fe4000fffe03f */
[----:B------:R-:W-:Y:S02]  /*2090*/  USEL UR6, URZ, 0x1, UP0 ;  /* 0x000000013f067887 */ /* 0x000fe40008000000 */
[----:B------:R-:W-:Y:S01]  /*20a0*/  USEL UR4, UR4, URZ, UP0 ;  /* 0x0000003f04047287 */ /* 0x000fe20008000000 */
[----:B-1----:R-:W-:-:S03]  /*20b0*/  ISETP.LE.AND P0, PT, R2, UR10, PT ;  /* 0x0000000a02007c0c */ /* 0x002fc6000bf03270 */
[----:B------:R-:W-:-:S08]  /*20c0*/  LOP3.LUT R13, R13, UR6, RZ, 0x3c, !PT ;  /* 0x000000060d0d7c12 */ /* 0x000fd0000f8e3cff */
[----:B------:R-:W-:Y:S02]  /*20d0*/  HGMMA.64x256x16.F32.BF16 R24, gdesc[UR12].tnspB, R24, gsb0 ;  /* 0x43e000000c1879f0 */ /* 0x000fe40008001818 */
[----:B------:R-:W-:Y:S05]  /*20e0*/  @!P0 BRA `(.L_x_49) ;  /* 0xfffffff800f08947 */ /* 0x000fea000383ffff */
.L_x_47:
[----:B------:R-:W-:Y:S02]  /*20f0*/  WARPGROUP.DEPBAR.LE gsb0, 0x0 ;  /* 0x00008000000079c5 */ /* 0x000fe40000010000 */
[----:B----4-:R-:W-:Y:S01]  /*2100*/  BAR.SYNC.DEFER_BLOCKING 0x0 ;  /* 0x0000000000007b1d */ /* 0x010fe20000010000 */
[C---:B-1----:R-:W-:Y:S01]  /*2110*/  IMAD.SHL.U32 R2, R0.reuse, 0x80, RZ ;  /* 0x0000008000027824 */ /* 0x042fe200078e00ff */
[----:B------:R-:W-:Y:S01]  /*2120*/  F2FP.BF16.F32.PACK_AB R24, R25, R24 ;  /* 0x000000181918723e */ /* 0x000fe200000010ff */
[----:B------:R-:W-:Y:S01]  /*2130*/  IMAD.SHL.U32 R3, R0, 0x10, RZ ;  /* 0x0000001000037824 */ /* 0x000fe200078e00ff */
[----:B------:R-:W-:Y:S02]  /*2140*/  F2FP.BF16.F32.PACK_AB R25, R27, R26 ;  /* 0x0000001a1b19723e */ /* 0x000fe400000010ff */
[----:B------:R-:W-:Y:S02]  /*2150*/  ELECT P0, URZ, PT ;  /* 0x00000000003f782f */ /* 0x000fe40003800000 */
[----:B------:R-:W-:Y:S01]  /*2160*/  LOP3.LUT R2, R2, 0x780, RZ, 0xc0, !PT ;  /* 0x0000078002027812 */ /* 0x000fe200078ec0ff */
[----:B------:R-:W-:Y:S01]  /*2170*/  ULOP3.LUT UR26, UR26, 0x3, URZ, 0xc0, !UPT ;  /* 0x000000031a1a7892 */ /* 0x000fe2000f8ec03f */
[----:B------:R-:W-:Y:S01]  /*2180*/  F2FP.BF16.F32.PACK_AB R56, R57, R56 ;  /* 0x000000383938723e */ /* 0x000fe200000010ff */
[----:B------:R-:W-:Y:S01]  /*2190*/  UMOV UR10, UR11 ;  /* 0x0000000b000a7c82 */ /* 0x000fe20008000000 */
[----:B------:R-:W-:Y:S01]  /*21a0*/  LOP3.LUT R3, R2, 0x70, R3, 0xf8, !PT ;  /* 0x0000007002037812 */ /* 0x000fe200078ef803 */
[----:B------:R-:W-:Y:S01]  /*21b0*/  ULEA UR8, UR26, UR5, 0xe ;  /* 0x000000051a087291 */ /* 0x000fe2000f8e703f */
[----:B------:R-:W-:Y:S01]  /*21c0*/  F2FP.BF16.F32.PACK_AB R26, R29, R28 ;  /* 0x0000001c1d1a723e */ /* 0x000fe200000010ff */
[----:B------:R-:W-:Y:S01]  /*21d0*/  ULEA UR9, UR26, UR27, 0x6 ;  /* 0x0000001b1a097291 */ /* 0x000fe2000f8e303f */
[----:B------:R-:W-:Y:S01]  /*21e0*/  LOP3.LUT R3, R3, 0x10, R0, 0x78, !PT ;  /* 0x0000001003037812 */ /* 0x000fe200078e7800 */
[----:B------:R-:W-:Y:S01]  /*21f0*/  IMAD.SHL.U32 R0, R0, 0x40, RZ ;  /* 0x0000004000007824 */ /* 0x000fe200078e00ff */
[----:B------:R-:W-:-:S02]  /*2200*/  F2FP.BF16.F32.PACK_AB R27, R31, R30 ;  /* 0x0000001e1f1b723e */ /* 0x000fc400000010ff */
[----:B------:R-:W-:Y:S02]  /*2210*/  F2FP.BF16.F32.PACK_AB R57, R59, R58 ;  /* 0x0000003a3b39723e */ /* 0x000fe400000010ff */
[----:B------:R-:W-:Y:S02]  /*2220*/  LOP3.LUT R0, R3, 0x3800, R0, 0xf8, !PT ;  /* 0x0000380003007812 */ /* 0x000fe400078ef800 */
[----:B------:R-:W-:Y:S01]  /*2230*/  F2FP.BF16.F32.PACK_AB R88, R89, R88 ;  /* 0x000000585958723e */ /* 0x000fe200000010ff */
[----:B------:R-:W1:Y:S02]  /*2240*/  @!P2 SYNCS.CCTL.IV [UR5+0x18000] ;  /* 0x01800000ff00a9b1 */ /* 0x000e640008000005 */
[----:B-1----:R-:W-:Y:S01]  /*2250*/  BAR.SYNC.DEFER_BLOCKING 0x0 ;  /* 0x0000000000007b1d */ /* 0x002fe20000010000 */
[C---:B------:R-:W-:Y:S01]  /*2260*/  LOP3.LUT R3, R0.reuse, 0x20, RZ, 0x3c, !PT ;  /* 0x0000002000037812 */ /* 0x040fe200078e3cff */
[----:B------:R-:W-:Y:S01]  /*2270*/  VIADD R2, R0, UR5 ;  /* 0x0000000500027c36 */ /* 0x000fe20008000000 */
[----:B------:R-:W-:-:S02]  /*2280*/  F2FP.BF16.F32.PACK_AB R58, R61, R60 ;  /* 0x0000003c3d3a723e */ /* 0x000fc400000010ff */
[----:B------:R-:W-:Y:S01]  /*2290*/  F2FP.BF16.F32.PACK_AB R59, R63, R62 ;  /* 0x0000003e3f3b723e */ /* 0x000fe200000010ff */
[----:B------:R-:W-:Y:S01]  /*22a0*/  VIADD R3, R3, UR5 ;  /* 0x0000000503037c36 */ /* 0x000fe20008000000 */
[----:B------:R-:W-:Y:S02]  /*22b0*/  F2FP.BF16.F32.PACK_AB R89, R91, R90 ;  /* 0x0000005a5b59723e */ /* 0x000fe400000010ff */
[----:B------:R-:W-:Y:S02]  /*22c0*/  F2FP.BF16.F32.PACK_AB R120, R121, R120 ;  /* 0x000000787978723e */ /* 0x000fe400000010ff */
[----:B------:R-:W-:Y:S02]  /*22d0*/  F2FP.BF16.F32.PACK_AB R32, R33, R32 ;  /* 0x000000202120723e */ /* 0x000fe400000010ff */
[----:B------:R-:W-:Y:S02]  /*22e0*/  F2FP.BF16.F32.PACK_AB R90, R93, R92 ;  /* 0x0000005c5d5a723e */ /* 0x000fe400000010ff */
[----:B------:R-:W-:-:S02]  /*22f0*/  F2FP.BF16.F32.PACK_AB R91, R95, R94 ;  /* 0x0000005e5f5b723e */ /* 0x000fc400000010ff */
[----:B------:R-:W-:Y:S02]  /*2300*/  F2FP.BF16.F32.PACK_AB R121, R123, R122 ;  /* 0x0000007a7b79723e */ /* 0x000fe400000010ff */
[----:B------:R-:W-:Y:S02]  /*2310*/  F2FP.BF16.F32.PACK_AB R33, R35, R34 ;  /* 0x000000222321723e */ /* 0x000fe400000010ff */
[----:B------:R-:W-:Y:S02]  /*2320*/  F2FP.BF16.F32.PACK_AB R64, R65, R64 ;  /* 0x000000404140723e */ /* 0x000fe400000010ff */
[----:B------:R-:W-:Y:S01]  /*2330*/  F2FP.BF16.F32.PACK_AB R122, R125, R124 ;  /* 0x0000007c7d7a723e */ /* 0x000fe200000010ff */
[----:B------:R-:W1:Y:S02]  /*2340*/  @!P2 SYNCS.CCTL.IV [UR5+0x18008] ;  /* 0x01800800ff00a9b1 */ /* 0x000e640008000005 */
[----:B-1----:R-:W-:Y:S01]  /*2350*/  BAR.SYNC.DEFER_BLOCKING 0x0 ;  /* 0x0000000000007b1d */ /* 0x002fe20000010000 */
[----:B------:R-:W-:-:S02]  /*2360*/  F2FP.BF16.F32.PACK_AB R123, R127, R126 ;  /* 0x0000007e7f7b723e */ /* 0x000fc400000010ff */
[----:B------:R-:W-:Y:S02]  /*2370*/  LOP3.LUT R4, R0, 0x40, RZ, 0x3c, !PT ;  /* 0x0000004000047812 */ /* 0x000fe400078e3cff */
[----:B------:R-:W-:Y:S02]  /*2380*/  F2FP.BF16.F32.PACK_AB R34, R37, R36 ;  /* 0x000000242522723e */ /* 0x000fe400000010ff */
[----:B------:R-:W-:Y:S01]  /*2390*/  F2FP.BF16.F32.PACK_AB R35, R39, R38 ;  /* 0x000000262723723e */ /* 0x000fe200000010ff */
[----:B------:R-:W-:Y:S01]  /*23a0*/  VIADD R4, R4, UR5 ;  /* 0x0000000504047c36 */ /* 0x000fe20008000000 */
[----:B------:R-:W-:Y:S02]  /*23b0*/  F2FP.BF16.F32.PACK_AB R65, R67, R66 ;  /* 0x000000424341723e */ /* 0x000fe400000010ff */
[----:B------:R-:W-:Y:S02]  /*23c0*/  F2FP.BF16.F32.PACK_AB R96, R97, R96 ;  /* 0x000000606160723e */ /* 0x000fe400000010ff */
[----:B------:R-:W-:-:S02]  /*23d0*/  F2FP.BF16.F32.PACK_AB R66, R69, R68 ;  /* 0x000000444542723e */ /* 0x000fc400000010ff */
[----:B------:R-:W-:Y:S02]  /*23e0*/  F2FP.BF16.F32.PACK_AB R67, R71, R70 ;  /* 0x000000464743723e */ /* 0x000fe400000010ff */
[----:B------:R-:W-:Y:S02]  /*23f0*/  F2FP.BF16.F32.PACK_AB R97, R99, R98 ;  /* 0x000000626361723e */ /* 0x000fe400000010ff */
[----:B------:R-:W-:Y:S02]  /*2400*/  F2FP.BF16.F32.PACK_AB R128, R129, R128 ;  /* 0x000000808180723e */ /* 0x000fe400000010ff */
[----:B------:R-:W-:Y:S02]  /*2410*/  F2FP.BF16.F32.PACK_AB R40, R41, R40 ;  /* 0x000000282928723e */ /* 0x000fe400000010ff */
[----:B------:R-:W-:Y:S01]  /*2420*/  F2FP.BF16.F32.PACK_AB R98, R101, R100 ;  /* 0x000000646562723e */ /* 0x000fe200000010ff */
[----:B------:R-:W1:Y:S02]  /*2430*/  @!P2 SYNCS.CCTL.IV [UR5+0x18010] ;  /* 0x01801000ff00a9b1 */ /* 0x000e640008000005 */
[----:B-1----:R-:W-:Y:S01]  /*2440*/  BAR.SYNC.DEFER_BLOCKING 0x0 ;  /* 0x0000000000007b1d */ /* 0x002fe20000010000 */
[----:B------:R-:W-:-:S02]  /*2450*/  F2FP.BF16.F32.PACK_AB R99, R103, R102 ;  /* 0x000000666763723e */ /* 0x000fc400000010ff */
[----:B------:R-:W-:Y:S02]  /*2460*/  F2FP.BF16.F32.PACK_AB R129, R131, R130 ;  /* 0x000000828381723e */ /* 0x000fe400000010ff */
[----:B------:R-:W-:Y:S02]  /*2470*/  F2FP.BF16.F32.PACK_AB R41, R43, R42 ;  /* 0x0000002a2b29723e */ /* 0x000fe400000010ff */
[----:B------:R-:W-:Y:S02]  /*2480*/  F2FP.BF16.F32.PACK_AB R72, R73, R72 ;  /* 0x000000484948723e */ /* 0x000fe400000010ff */
[----:B------:R-:W-:Y:S02]  /*2490*/  F2FP.BF16.F32.PACK_AB R130, R133, R132 ;  /* 0x000000848582723e */ /* 0x000fe400000010ff */
[----:B------:R-:W-:Y:S02]  /*24a0*/  F2FP.BF16.F32.PACK_AB R131, R135, R134 ;  /* 0x000000868783723e */ /* 0x000fe400000010ff */
[----:B------:R-:W-:-:S02]  /*24b0*/  LOP3.LUT R0, R0, 0x60, RZ, 0x3c, !PT ;  /* 0x0000006000007812 */ /* 0x000fc400078e3cff */
[----:B------:R-:W-:Y:S02]  /*24c0*/  F2FP.BF16.F32.PACK_AB R42, R45, R44 ;  /* 0x0000002c2d2a723e */ /* 0x000fe400000010ff */
[----:B------:R-:W-:Y:S01]  /*24d0*/  F2FP.BF16.F32.PACK_AB R43, R47, R46 ;  /* 0x0000002e2f2b723e */ /* 0x000fe200000010ff */
[----:B------:R-:W-:Y:S01]  /*24e0*/  VIADD R0, R0, UR5 ;  /* 0x0000000500007c36 */ /* 0x000fe20008000000 */
[----:B------:R-:W-:Y:S02]  /*24f0*/  F2FP.BF16.F32.PACK_AB R73, R75, R74 ;  /* 0x0000004a4b49723e */ /* 0x000fe400000010ff */
[----:B------:R-:W-:Y:S02]  /*2500*/  F2FP.BF16.F32.PACK_AB R104, R105, R104 ;  /* 0x000000686968723e */ /* 0x000fe400000010ff */
[----:B------:R-:W-:Y:S01]  /*2510*/  F2FP.BF16.F32.PACK_AB R74, R77, R76 ;  /* 0x0000004c4d4a723e */ /* 0x000fe200000010ff */
[----:B------:R-:W1:Y:S02]  /*2520*/  @!P2 SYNCS.CCTL.IV [UR5+0x18018] ;  /* 0x01801800ff00a9b1 */ /* 0x000e640008000005 */
[----:B-1----:R-:W-:Y:S01]  /*2530*/  STSM.16.M88.4 [R2], R24 ;  /* 0x0000001802007844 */ /* 0x002fe20000000200 */
[----:B------:R-:W-:-:S02]  /*2540*/  F2FP.BF16.F32.PACK_AB R75, R79, R78 ;  /* 0x0000004e4f4b723e */ /* 0x000fc400000010ff */
[----:B------:R-:W-:Y:S01]  /*2550*/  F2FP.BF16.F32.PACK_AB R105, R107, R106 ;  /* 0x0000006a6b69723e */ /* 0x000fe200000010ff */
[----:B------:R-:W-:Y:S01]  /*2560*/  STSM.16.M88.4 [R2+0x4000], R56 ;  /* 0x0040003802007844 */ /* 0x000fe20000000200 */
[----:B------:R-:W-:Y:S02]  /*2570*/  F2FP.BF16.F32.PACK_AB R136, R137, R136 ;  /* 0x000000888988723e */ /* 0x000fe400000010ff */
[----:B------:R-:W-:Y:S01]  /*2580*/  F2FP.BF16.F32.PACK_AB R48, R49, R48 ;  /* 0x000000303130723e */ /* 0x000fe200000010ff */
[----:B------:R-:W-:Y:S01]  /*2590*/  STSM.16.M88.4 [R2+0x8000], R88 ;  /* 0x0080005802007844 */ /* 0x000fe20000000200 */
[----:B------:R-:W-:Y:S02]  /*25a0*/  F2FP.BF16.F32.PACK_AB R106, R109, R108 ;  /* 0x0000006c6d6a723e */ /* 0x000fe400000010ff */
[----:B------:R-:W-:Y:S01]  /*25b0*/  F2FP.BF16.F32.PACK_AB R107, R111, R110 ;  /* 0x0000006e6f6b723e */ /* 0x000fe200000010ff */
[----:B------:R-:W-:Y:S01]  /*25c0*/  STSM.16.M88.4 [R2+0xc000], R120 ;  /* 0x00c0007802007844 */ /* 0x000fe20000000200 */
[----:B------:R-:W-:-:S02]  /*25d0*/  F2FP.BF16.F32.PACK_AB R137, R139, R138 ;  /* 0x0000008a8b89723e */ /* 0x000fc400000010ff */
[----:B------:R-:W-:Y:S01]  /*25e0*/  F2FP.BF16.F32.PACK_AB R49, R51, R50 ;  /* 0x000000323331723e */ /* 0x000fe200000010ff */
[----:B------:R-:W-:Y:S01]  /*25f0*/  STSM.16.M88.4 [R3], R32 ;  /* 0x0000002003007844 */ /* 0x000fe20000000200 */
        /* <DEDUP_REMOVED lines=8> */
[----:B------:R-:W-:Y:S01]  /*2680*/  STSM.16.M88.4 [R3+0xc000], R128 ;  /* 0x00c0008003007844 */ /* 0x000fe20000000200 */
[----:B------:R-:W-:Y:S02]  /*2690*/  F2FP.BF16.F32.PACK_AB R112, R113, R112 ;  /* 0x000000707170723e */ /* 0x000fe400000010ff */
[----:B------:R-:W-:Y:S01]  /*26a0*/  F2FP.BF16.F32.PACK_AB R82, R85, R84 ;  /* 0x000000545552723e */ /* 0x000fe200000010ff */
[----:B------:R-:W-:Y:S01]  /*26b0*/  STSM.16.M88.4 [R4], R40 ;  /* 0x0000002804007844 */ /* 0x000fe20000000200 */
        /* <DEDUP_REMOVED lines=11> */
[----:B------:R-:W-:Y:S01]  /*2770*/  STSM.16.M88.4 [R0], R48 ;  /* 0x0000003000007844 */ /* 0x000fe20000000200 */
[----:B------:R-:W-:-:S03]  /*2780*/  ISETP.LT.U32.AND P0, PT, R6, 0x80, P0 ;  /* 0x000000800600780c */ /* 0x000fc60000701070 */
[----:B------:R-:W-:Y:S04]  /*2790*/  STSM.16.M88.4 [R0+0x4000], R80 ;  /* 0x0040005000007844 */ /* 0x000fe80000000200 */
[----:B------:R-:W-:Y:S04]  /*27a0*/  STSM.16.M88.4 [R0+0x8000], R112 ;  /* 0x0080007000007844 */ /* 0x000fe80000000200 */
[----:B------:R-:W-:Y:S02]  /*27b0*/  STSM.16.M88.4 [R0+0xc000], R144 ;  /* 0x00c0009000007844 */ /* 0x000fe40000000200 */
[----:B------:R-:W-:Y:S01]  /*27c0*/  VOTEU.ANY UP0, P0 ;  /* 0x00000000003f7886 */ /* 0x000fe20000000100 */
[----:B------:R-:W-:Y:S01]  /*27d0*/  VOTEU.ANY UP1, P0 ;  /* 0x00000000003f7886 */ /* 0x000fe20000020100 */
[----:B------:R1:W-:Y:S06]  /*27e0*/  MEMBAR.ALL.CTA ;  /* 0x0000000000007992 */ /* 0x0003ec0000008000 */
[----:B-1----:R-:W1:Y:S01]  /*27f0*/  FENCE.VIEW.ASYNC.S ;  /* 0x00000000000073c6 */ /* 0x002e620000000000 */
[----:B---3--:R-:W-:Y:S01]  /*2800*/  @UP0 UMOV UR6, UR24 ;  /* 0x0000001800060c82 */ /* 0x008fe20008000000 */
[----:B------:R-:W-:Y:S01]  /*2810*/  @UP0 UMOV UR7, UR25 ;  /* 0x0000001900070c82 */ /* 0x000fe20008000000 */
[----:B-1----:R-:W-:Y:S06]  /*2820*/  BAR.SYNC.DEFER_BLOCKING 0x0 ;  /* 0x0000000000007b1d */ /* 0x002fec0000010000 */
[----:B------:R1:W-:Y:S01]  /*2830*/  @UP1 UTMASTG.2D [UR8], [UR6] ;  /* 0x00000008060013b5 */ /* 0x0003e20008008000 */
[----:B------:R0:W-:Y:S01]  /*2840*/  UTMACMDFLUSH ;  /* 0x00000000000079b7 */ /* 0x0001e20000000000 */
[----:B------:R-:W-:-:S04]  /*2850*/  DEPBAR.LE SB0, 0x0 ;  /* 0x000080000000791a */ /* 0x000fc80000000000 */
[----:B------:R-:W-:Y:S06]  /*2860*/  BAR.SYNC.DEFER_BLOCKING 0x0 ;  /* 0x0000000000007b1d */ /* 0x000fec0000010000 */
[----:B-1----:R-:W-:Y:S05]  /*2870*/  EXIT ;  /* 0x000000000000794d */ /* 0x002fea0003800000 */
.L_x_48:
[----:B------:R-:W1:Y:S02]  /*2880*/  SYNCS.PHASECHK.TRANS64.TRYWAIT P0, [UR31+0x18000], R2 ;  /* 0x01800002ff0075a7 */ /* 0x000e64000800015f */
[----:B-1----:R-:W-:Y:S05]  /*2890*/  @!P0 BRA `(.L_x_48) ;  /* 0xfffffffc00f88947 */ /* 0x002fea000383ffff */
[----:B------:R-:W-:Y:S05]  /*28a0*/  BRA `(.L_x_50) ;  /* 0xfffffff400b47947 */ /* 0x000fea000383ffff */
.L_x_51:
[----:B------:R-:W-:-:S00]  /*28b0*/  BRA `(.L_x_51) ;  /* 0xfffffffc00fc7947 */ /* 0x000fc0000383ffff */
[----:B------:R-:W-:-:S00]  /*28c0*/  NOP ;  /* 0x0000000000007918 */ /* 0x000fc00000000000 */
        /* <DEDUP_REMOVED lines=11> */
.L_x_52:


//--------------------- .nv.shared.gluon_wgmma    --------------------------
	.section	.nv.shared.gluon_wgmma,"aw",@nobits
	.sectionflags	@""
	.align	16
	.zero		1024


//--------------------- .nv.shared.reserved.0     --------------------------
	.section	.nv.shared.reserved.0,"aw",@nobits
	.weak		__nv_reservedSMEM_offset_0_alias
	.size		__nv_reservedSMEM_offset_0_alias, 0, 0
	.other		__nv_reservedSMEM_offset_0_alias,@"STO_CUDA_RESERVED_SHARED STV_DEFAULT"
__nv_reservedSMEM_offset_0_alias:
	.zero		0


//--------------------- .nv.constant0.gluon_wgmma --------------------------
	.section	.nv.constant0.gluon_wgmma,"a",@progbits
	.sectionflags	@""
	.align	4
.nv.constant0.gluon_wgmma:
	.zero		608


//--------------------- SYMBOLS --------------------------

	.type		.nv.reservedSmem.offset0,@object
	.size		.nv.reservedSmem.offset0,0x4
